	.target	sm_100a

	.elftype	@"ET_EXEC"


//--------------------- .note.nv.tkinfo           --------------------------
	.section	.note.nv.tkinfo,"",@"SHT_NOTE"
	.sectionflags	@"SHF_NOTE_NV_TKINFO"
	.tkinfo
        /*0018*/ 	.word	0x00000002
        /*0030*/ 	.string	""
        /*0030*/ 	.string	"ptxas"
        /*0030*/ 	.string	"Cuda compilation tools, release 13.0, V13.0.88"
        /*0030*/ 	.string	"Build cuda_13.0.r13.0/compiler.36424714_0"
        /*0030*/ 	.string	"-arch sm_100a -m 64 "



//--------------------- .note.nv.cuinfo           --------------------------
	.section	.note.nv.cuinfo,"",@"SHT_NOTE"
	.sectionflags	@"SHF_NOTE_NV_CUINFO"
        /*0018*/ 	.short	0x0002
        /*001a*/ 	.short	0x0064
        /*001c*/ 	.short	0x0082
	.zero		2


//--------------------- .nv.info                  --------------------------
	.section	.nv.info,"",@"SHT_CUDA_INFO"
	.align	4


	//----- nvinfo : EIATTR_REGCOUNT
	.align		4
        /*0000*/ 	.byte	0x04, 0x2f
        /*0002*/ 	.short	(.L_12 - .L_11)
	.align		4
.L_11:
        /*0004*/ 	.word	index@(_ZN7cutlass13device_kernelIN5flash11enable_sm90INS1_16FlashAttnFwdSm90INS1_25CollectiveMainloopFwdSm90ILi2EN4cute5tupleIJNS5_1CILi1EEES8_S8_EEENS6_IJNS7_ILi128EEESA_NS7_ILi256EEEEEELi256ENS_12float_e4m3_tEfNS_4arch4Sm90ELb1ELb0ELb1ELb1ELb1ELb1ELb0ELb1ELb0ELb1ELb1ELb0EEENS1_21CollectiveEpilogueFwdINS6_IJSA_SB_SA_EEES9_NS_10bfloat16_tESF_Li256ELb1ELb1ELb1ELb1EEENS1_36VarlenDynamicPersistentTileSchedulerILi128ELi128ELi256ELi128ELb1ELb1ELb1ELb1ELb1ELb1EEEEEEEEEvNT_6ParamsE)
        /*0008*/ 	.word	0x00000004


	//----- nvinfo : EIATTR_FRAME_SIZE
	.align		4
.L_12:
        /*000c*/ 	.byte	0x04, 0x11
        /*000e*/ 	.short	(.L_14 - .L_13)
	.align		4
.L_13:
        /*0010*/ 	.word	index@(_ZN7cutlass13device_kernelIN5flash11enable_sm90INS1_16FlashAttnFwdSm90INS1_25CollectiveMainloopFwdSm90ILi2EN4cute5tupleIJNS5_1CILi1EEES8_S8_EEENS6_IJNS7_ILi128EEESA_NS7_ILi256EEEEEELi256ENS_12float_e4m3_tEfNS_4arch4Sm90ELb1ELb0ELb1ELb1ELb1ELb1ELb0ELb1ELb0ELb1ELb1ELb0EEENS1_21CollectiveEpilogueFwdINS6_IJSA_SB_SA_EEES9_NS_10bfloat16_tESF_Li256ELb1ELb1ELb1ELb1EEENS1_36VarlenDynamicPersistentTileSchedulerILi128ELi128ELi256ELi128ELb1ELb1ELb1ELb1ELb1ELb1EEEEEEEEEvNT_6ParamsE)
        /*0014*/ 	.word	0x00000000


	//----- nvinfo : EIATTR_REGCOUNT
	.align		4
.L_14:
        /*0018*/ 	.byte	0x04, 0x2f
        /*001a*/ 	.short	(.L_16 - .L_15)
	.align		4
.L_15:
        /*001c*/ 	.word	index@(_ZN7cutlass13device_kernelIN5flash11enable_sm90INS1_16FlashAttnFwdSm90INS1_25CollectiveMainloopFwdSm90ILi2EN4cute5tupleIJNS5_1CILi1EEES8_S8_EEENS6_IJNS7_ILi128EEESA_NS7_ILi256EEEEEELi256ENS_12float_e4m3_tEfNS_4arch4Sm90ELb1ELb0ELb1ELb1ELb1ELb0ELb0ELb1ELb0ELb1ELb1ELb0EEENS1_21CollectiveEpilogueFwdINS6_IJSA_SB_SA_EEES9_NS_10bfloat16_tESF_Li256ELb1ELb1ELb1ELb1EEENS1_36VarlenDynamicPersistentTileSchedulerILi128ELi128ELi256ELi128ELb1ELb1ELb1ELb1ELb1ELb1EEEEEEEEEvNT_6ParamsE)
        /*0020*/ 	.word	0x00000004


	//----- nvinfo : EIATTR_FRAME_SIZE
	.align		4
.L_16:
        /*0024*/ 	.byte	0x04, 0x11
        /*0026*/ 	.short	(.L_18 - .L_17)
	.align		4
.L_17:
        /*0028*/ 	.word	index@(_ZN7cutlass13device_kernelIN5flash11enable_sm90INS1_16FlashAttnFwdSm90INS1_25CollectiveMainloopFwdSm90ILi2EN4cute5tupleIJNS5_1CILi1EEES8_S8_EEENS6_IJNS7_ILi128EEESA_NS7_ILi256EEEEEELi256ENS_12float_e4m3_tEfNS_4arch4Sm90ELb1ELb0ELb1ELb1ELb1ELb0ELb0ELb1ELb0ELb1ELb1ELb0EEENS1_21CollectiveEpilogueFwdINS6_IJSA_SB_SA_EEES9_NS_10bfloat16_tESF_Li256ELb1ELb1ELb1ELb1EEENS1_36VarlenDynamicPersistentTileSchedulerILi128ELi128ELi256ELi128ELb1ELb1ELb1ELb1ELb1ELb1EEEEEEEEEvNT_6ParamsE)
        /*002c*/ 	.word	0x00000000


	//----- nvinfo : EIATTR_REGCOUNT
	.align		4
.L_18:
        /*0030*/ 	.byte	0x04, 0x2f
        /*0032*/ 	.short	(.L_20 - .L_19)
	.align		4
.L_19:
        /*0034*/ 	.word	index@(_ZN7cutlass13device_kernelIN5flash11enable_sm90INS1_16FlashAttnFwdSm90INS1_25CollectiveMainloopFwdSm90ILi2EN4cute5tupleIJNS5_1CILi1EEES8_S8_EEENS6_IJNS7_ILi128EEESA_NS7_ILi256EEEEEELi256ENS_12float_e4m3_tEfNS_4arch4Sm90ELb1ELb0ELb1ELb0ELb1ELb0ELb0ELb1ELb0ELb1ELb1ELb0EEENS1_21CollectiveEpilogueFwdINS6_IJSA_SB_SA_EEES9_NS_10bfloat16_tESF_Li256ELb0ELb1ELb1ELb1EEENS1_19SingleTileSchedulerILb0ELb1ELb1ELi128EEEEEEEEEvNT_6ParamsE)
        /*0038*/ 	.word	0x00000004


	//----- nvinfo : EIATTR_FRAME_SIZE
	.align		4
.L_20:
        /*003c*/ 	.byte	0x04, 0x11
        /*003e*/ 	.short	(.L_22 - .L_21)
	.align		4
.L_21:
        /*0040*/ 	.word	index@(_ZN7cutlass13device_kernelIN5flash11enable_sm90INS1_16FlashAttnFwdSm90INS1_25CollectiveMainloopFwdSm90ILi2EN4cute5tupleIJNS5_1CILi1EEES8_S8_EEENS6_IJNS7_ILi128EEESA_NS7_ILi256EEEEEELi256ENS_12float_e4m3_tEfNS_4arch4Sm90ELb1ELb0ELb1ELb0ELb1ELb0ELb0ELb1ELb0ELb1ELb1ELb0EEENS1_21CollectiveEpilogueFwdINS6_IJSA_SB_SA_EEES9_NS_10bfloat16_tESF_Li256ELb0ELb1ELb1ELb1EEENS1_19SingleTileSchedulerILb0ELb1ELb1ELi128EEEEEEEEEvNT_6ParamsE)
        /*0044*/ 	.word	0x00000000


	//----- nvinfo : EIATTR_REGCOUNT
	.align		4
.L_22:
        /*0048*/ 	.byte	0x04, 0x2f
        /*004a*/ 	.short	(.L_24 - .L_23)
	.align		4
.L_23:
        /*004c*/ 	.word	index@(_ZN7cutlass13device_kernelIN5flash11enable_sm90INS1_16FlashAttnFwdSm90INS1_25CollectiveMainloopFwdSm90ILi2EN4cute5tupleIJNS5_1CILi1EEES8_S8_EEENS6_IJNS7_ILi128EEENS7_ILi64EEENS7_ILi256EEEEEELi256ENS_12float_e4m3_tEfNS_4arch4Sm90ELb0ELb1ELb1ELb1ELb1ELb1ELb0ELb1ELb0ELb1ELb1ELb0EEENS1_21CollectiveEpilogueFwdINS6_IJSA_SC_SB_EEES9_NS_10bfloat16_tESG_Li256ELb1ELb1ELb1ELb1EEENS1_36VarlenDynamicPersistentTileSchedulerILi128ELi64ELi256ELi128ELb1ELb1ELb1ELb1ELb0ELb1EEEEEEEEEvNT_6ParamsE)
        /*0050*/ 	.word	0x00000004


	//----- nvinfo : EIATTR_FRAME_SIZE
	.align		4
.L_24:
        /*0054*/ 	.byte	0x04, 0x11
        /*0056*/ 	.short	(.L_26 - .L_25)
	.align		4
.L_25:
        /*0058*/ 	.word	index@(_ZN7cutlass13device_kernelIN5flash11enable_sm90INS1_16FlashAttnFwdSm90INS1_25CollectiveMainloopFwdSm90ILi2EN4cute5tupleIJNS5_1CILi1EEES8_S8_EEENS6_IJNS7_ILi128EEENS7_ILi64EEENS7_ILi256EEEEEELi256ENS_12float_e4m3_tEfNS_4arch4Sm90ELb0ELb1ELb1ELb1ELb1ELb1ELb0ELb1ELb0ELb1ELb1ELb0EEENS1_21CollectiveEpilogueFwdINS6_IJSA_SC_SB_EEES9_NS_10bfloat16_tESG_Li256ELb1ELb1ELb1ELb1EEENS1_36VarlenDynamicPersistentTileSchedulerILi128ELi64ELi256ELi128ELb1ELb1ELb1ELb1ELb0ELb1EEEEEEEEEvNT_6ParamsE)
        /*005c*/ 	.word	0x00000000


	//----- nvinfo : EIATTR_REGCOUNT
	.align		4
.L_26:
        /*0060*/ 	.byte	0x04, 0x2f
        /*0062*/ 	.short	(.L_28 - .L_27)
	.align		4
.L_27:
        /*0064*/ 	.word	index@(_ZN7cutlass13device_kernelIN5flash11enable_sm90INS1_16FlashAttnFwdSm90INS1_25CollectiveMainloopFwdSm90ILi2EN4cute5tupleIJNS5_1CILi1EEES8_S8_EEENS6_IJNS7_ILi128EEENS7_ILi64EEENS7_ILi256EEEEEELi256ENS_12float_e4m3_tEfNS_4arch4Sm90ELb0ELb1ELb1ELb1ELb1ELb0ELb0ELb1ELb0ELb1ELb1ELb0EEENS1_21CollectiveEpilogueFwdINS6_IJSA_SC_SB_EEES9_NS_10bfloat16_tESG_Li256ELb1ELb1ELb1ELb1EEENS1_36VarlenDynamicPersistentTileSchedulerILi128ELi64ELi256ELi128ELb1ELb1ELb1ELb1ELb0ELb1EEEEEEEEEvNT_6ParamsE)
        /*0068*/ 	.word	0x00000004


	//----- nvinfo : EIATTR_FRAME_SIZE
	.align		4
.L_28:
        /*006c*/ 	.byte	0x04, 0x11
        /*006e*/ 	.short	(.L_30 - .L_29)
	.align		4
.L_29:
        /*0070*/ 	.word	index@(_ZN7cutlass13device_kernelIN5flash11enable_sm90INS1_16FlashAttnFwdSm90INS1_25CollectiveMainloopFwdSm90ILi2EN4cute5tupleIJNS5_1CILi1EEES8_S8_EEENS6_IJNS7_ILi128EEENS7_ILi64EEENS7_ILi256EEEEEELi256ENS_12float_e4m3_tEfNS_4arch4Sm90ELb0ELb1ELb1ELb1ELb1ELb0ELb0ELb1ELb0ELb1ELb1ELb0EEENS1_21CollectiveEpilogueFwdINS6_IJSA_SC_SB_EEES9_NS_10bfloat16_tESG_Li256ELb1ELb1ELb1ELb1EEENS1_36VarlenDynamicPersistentTileSchedulerILi128ELi64ELi256ELi128ELb1ELb1ELb1ELb1ELb0ELb1EEEEEEEEEvNT_6ParamsE)
        /*0074*/ 	.word	0x00000000


	//----- nvinfo : EIATTR_REGCOUNT
	.align		4
.L_30:
        /*0078*/ 	.byte	0x04, 0x2f
        /*007a*/ 	.short	(.L_32 - .L_31)
	.align		4
.L_31:
        /*007c*/ 	.word	index@(_ZN7cutlass13device_kernelIN5flash11enable_sm90INS1_16FlashAttnFwdSm90INS1_25CollectiveMainloopFwdSm90ILi2EN4cute5tupleIJNS5_1CILi1EEES8_S8_EEENS6_IJNS7_ILi128EEENS7_ILi64EEENS7_ILi256EEEEEELi256ENS_12float_e4m3_tEfNS_4arch4Sm90ELb0ELb1ELb1ELb0ELb1ELb0ELb0ELb1ELb0ELb1ELb1ELb0EEENS1_21CollectiveEpilogueFwdINS6_IJSA_SC_SB_EEES9_NS_10bfloat16_tESG_Li256ELb0ELb1ELb1ELb1EEENS1_19SingleTileSchedulerILb0ELb1ELb1ELi128EEEEEEEEEvNT_6ParamsE)
        /*0080*/ 	.word	0x00000004


	//----- nvinfo : EIATTR_FRAME_SIZE
	.align		4
.L_32:
        /*0084*/ 	.byte	0x04, 0x11
        /*0086*/ 	.short	(.L_34 - .L_33)
	.align		4
.L_33:
        /*0088*/ 	.word	index@(_ZN7cutlass13device_kernelIN5flash11enable_sm90INS1_16FlashAttnFwdSm90INS1_25CollectiveMainloopFwdSm90ILi2EN4cute5tupleIJNS5_1CILi1EEES8_S8_EEENS6_IJNS7_ILi128EEENS7_ILi64EEENS7_ILi256EEEEEELi256ENS_12float_e4m3_tEfNS_4arch4Sm90ELb0ELb1ELb1ELb0ELb1ELb0ELb0ELb1ELb0ELb1ELb1ELb0EEENS1_21CollectiveEpilogueFwdINS6_IJSA_SC_SB_EEES9_NS_10bfloat16_tESG_Li256ELb0ELb1ELb1ELb1EEENS1_19SingleTileSchedulerILb0ELb1ELb1ELi128EEEEEEEEEvNT_6ParamsE)
        /*008c*/ 	.word	0x00000000


	//----- nvinfo : EIATTR_REGCOUNT
	.align		4
.L_34:
        /*0090*/ 	.byte	0x04, 0x2f
        /*0092*/ 	.short	(.L_36 - .L_35)
	.align		4
.L_35:
        /*0094*/ 	.word	index@(_ZN7cutlass13device_kernelIN5flash11enable_sm90INS1_16FlashAttnFwdSm90INS1_25CollectiveMainloopFwdSm90ILi2EN4cute5tupleIJNS5_1CILi1EEES8_S8_EEENS6_IJNS7_ILi128EEESA_NS7_ILi256EEEEEELi256ENS_12float_e4m3_tEfNS_4arch4Sm90ELb0ELb0ELb1ELb1ELb1ELb1ELb0ELb1ELb0ELb1ELb1ELb0EEENS1_21CollectiveEpilogueFwdINS6_IJSA_SB_SA_EEES9_NS_10bfloat16_tESF_Li256ELb1ELb1ELb1ELb1EEENS1_36VarlenDynamicPersistentTileSchedulerILi128ELi128ELi256ELi128ELb1ELb1ELb1ELb0ELb1ELb1EEEEEEEEEvNT_6ParamsE)
        /*0098*/ 	.word	0x00000004


	//----- nvinfo : EIATTR_FRAME_SIZE
	.align		4
.L_36:
        /*009c*/ 	.byte	0x04, 0x11
        /*009e*/ 	.short	(.L_38 - .L_37)
	.align		4
.L_37:
        /*00a0*/ 	.word	index@(_ZN7cutlass13device_kernelIN5flash11enable_sm90INS1_16FlashAttnFwdSm90INS1_25CollectiveMainloopFwdSm90ILi2EN4cute5tupleIJNS5_1CILi1EEES8_S8_EEENS6_IJNS7_ILi128EEESA_NS7_ILi256EEEEEELi256ENS_12float_e4m3_tEfNS_4arch4Sm90ELb0ELb0ELb1ELb1ELb1ELb1ELb0ELb1ELb0ELb1ELb1ELb0EEENS1_21CollectiveEpilogueFwdINS6_IJSA_SB_SA_EEES9_NS_10bfloat16_tESF_Li256ELb1ELb1ELb1ELb1EEENS1_36VarlenDynamicPersistentTileSchedulerILi128ELi128ELi256ELi128ELb1ELb1ELb1ELb0ELb1ELb1EEEEEEEEEvNT_6ParamsE)
        /*00a4*/ 	.word	0x00000000


	//----- nvinfo : EIATTR_REGCOUNT
	.align		4
.L_38:
        /*00a8*/ 	.byte	0x04, 0x2f
        /*00aa*/ 	.short	(.L_40 - .L_39)
	.align		4
.L_39:
        /*00ac*/ 	.word	index@(_ZN7cutlass13device_kernelIN5flash11enable_sm90INS1_16FlashAttnFwdSm90INS1_25CollectiveMainloopFwdSm90ILi2EN4cute5tupleIJNS5_1CILi1EEES8_S8_EEENS6_IJNS7_ILi128EEESA_NS7_ILi256EEEEEELi256ENS_12float_e4m3_tEfNS_4arch4Sm90ELb0ELb0ELb1ELb1ELb1ELb0ELb0ELb1ELb0ELb1ELb1ELb0EEENS1_21CollectiveEpilogueFwdINS6_IJSA_SB_SA_EEES9_NS_10bfloat16_tESF_Li256ELb1ELb1ELb1ELb1EEENS1_36VarlenDynamicPersistentTileSchedulerILi128ELi128ELi256ELi128ELb1ELb1ELb1ELb0ELb1ELb1EEEEEEEEEvNT_6ParamsE)
        /*00b0*/ 	.word	0x00000004


	//----- nvinfo : EIATTR_FRAME_SIZE
	.align		4
.L_40:
        /*00b4*/ 	.byte	0x04, 0x11
        /*00b6*/ 	.short	(.L_42 - .L_41)
	.align		4
.L_41:
        /*00b8*/ 	.word	index@(_ZN7cutlass13device_kernelIN5flash11enable_sm90INS1_16FlashAttnFwdSm90INS1_25CollectiveMainloopFwdSm90ILi2EN4cute5tupleIJNS5_1CILi1EEES8_S8_EEENS6_IJNS7_ILi128EEESA_NS7_ILi256EEEEEELi256ENS_12float_e4m3_tEfNS_4arch4Sm90ELb0ELb0ELb1ELb1ELb1ELb0ELb0ELb1ELb0ELb1ELb1ELb0EEENS1_21CollectiveEpilogueFwdINS6_IJSA_SB_SA_EEES9_NS_10bfloat16_tESF_Li256ELb1ELb1ELb1ELb1EEENS1_36VarlenDynamicPersistentTileSchedulerILi128ELi128ELi256ELi128ELb1ELb1ELb1ELb0ELb1ELb1EEEEEEEEEvNT_6ParamsE)
        /*00bc*/ 	.word	0x00000000


	//----- nvinfo : EIATTR_REGCOUNT
	.align		4
.L_42:
        /*00c0*/ 	.byte	0x04, 0x2f
        /*00c2*/ 	.short	(.L_44 - .L_43)
	.align		4
.L_43:
        /*00c4*/ 	.word	index@(_ZN7cutlass13device_kernelIN5flash11enable_sm90INS1_16FlashAttnFwdSm90INS1_25CollectiveMainloopFwdSm90ILi2EN4cute5tupleIJNS5_1CILi1EEES8_S8_EEENS6_IJNS7_ILi128EEESA_NS7_ILi256EEEEEELi256ENS_12float_e4m3_tEfNS_4arch4Sm90ELb0ELb0ELb1ELb0ELb1ELb0ELb0ELb1ELb0ELb1ELb1ELb0EEENS1_21CollectiveEpilogueFwdINS6_IJSA_SB_SA_EEES9_NS_10bfloat16_tESF_Li256ELb0ELb1ELb1ELb1EEENS1_19SingleTileSchedulerILb0ELb1ELb1ELi128EEEEEEEEEvNT_6ParamsE)
        /*00c8*/ 	.word	0x00000004


	//----- nvinfo : EIATTR_FRAME_SIZE
	.align		4
.L_44:
        /*00cc*/ 	.byte	0x04, 0x11
        /*00ce*/ 	.short	(.L_46 - .L_45)
	.align		4
.L_45:
        /*00d0*/ 	.word	index@(_ZN7cutlass13device_kernelIN5flash11enable_sm90INS1_16FlashAttnFwdSm90INS1_25CollectiveMainloopFwdSm90ILi2EN4cute5tupleIJNS5_1CILi1EEES8_S8_EEENS6_IJNS7_ILi128EEESA_NS7_ILi256EEEEEELi256ENS_12float_e4m3_tEfNS_4arch4Sm90ELb0ELb0ELb1ELb0ELb1ELb0ELb0ELb1ELb0ELb1ELb1ELb0EEENS1_21CollectiveEpilogueFwdINS6_IJSA_SB_SA_EEES9_NS_10bfloat16_tESF_Li256ELb0ELb1ELb1ELb1EEENS1_19SingleTileSchedulerILb0ELb1ELb1ELi128EEEEEEEEEvNT_6ParamsE)
        /*00d4*/ 	.word	0x00000000


	//----- nvinfo : EIATTR_MIN_STACK_SIZE
	.align		4
.L_46:
        /*00d8*/ 	.byte	0x04, 0x12
        /*00da*/ 	.short	(.L_48 - .L_47)
	.align		4
.L_47:
        /*00dc*/ 	.word	index@(_ZN7cutlass13device_kernelIN5flash11enable_sm90INS1_16FlashAttnFwdSm90INS1_25CollectiveMainloopFwdSm90ILi2EN4cute5tupleIJNS5_1CILi1EEES8_S8_EEENS6_IJNS7_ILi128EEESA_NS7_ILi256EEEEEELi256ENS_12float_e4m3_tEfNS_4arch4Sm90ELb0ELb0ELb1ELb0ELb1ELb0ELb0ELb1ELb0ELb1ELb1ELb0EEENS1_21CollectiveEpilogueFwdINS6_IJSA_SB_SA_EEES9_NS_10bfloat16_tESF_Li256ELb0ELb1ELb1ELb1EEENS1_19SingleTileSchedulerILb0ELb1ELb1ELi128EEEEEEEEEvNT_6ParamsE)
        /*00e0*/ 	.word	0x00000000


	//----- nvinfo : EIATTR_MIN_STACK_SIZE
	.align		4
.L_48:
        /*00e4*/ 	.byte	0x04, 0x12
        /*00e6*/ 	.short	(.L_50 - .L_49)
	.align		4
.L_49:
        /*00e8*/ 	.word	index@(_ZN7cutlass13device_kernelIN5flash11enable_sm90INS1_16FlashAttnFwdSm90INS1_25CollectiveMainloopFwdSm90ILi2EN4cute5tupleIJNS5_1CILi1EEES8_S8_EEENS6_IJNS7_ILi128EEESA_NS7_ILi256EEEEEELi256ENS_12float_e4m3_tEfNS_4arch4Sm90ELb0ELb0ELb1ELb1ELb1ELb0ELb0ELb1ELb0ELb1ELb1ELb0EEENS1_21CollectiveEpilogueFwdINS6_IJSA_SB_SA_EEES9_NS_10bfloat16_tESF_Li256ELb1ELb1ELb1ELb1EEENS1_36VarlenDynamicPersistentTileSchedulerILi128ELi128ELi256ELi128ELb1ELb1ELb1ELb0ELb1ELb1EEEEEEEEEvNT_6ParamsE)
        /*00ec*/ 	.word	0x00000000


	//----- nvinfo : EIATTR_MIN_STACK_SIZE
	.align		4
.L_50:
        /*00f0*/ 	.byte	0x04, 0x12
        /*00f2*/ 	.short	(.L_52 - .L_51)
	.align		4
.L_51:
        /*00f4*/ 	.word	index@(_ZN7cutlass13device_kernelIN5flash11enable_sm90INS1_16FlashAttnFwdSm90INS1_25CollectiveMainloopFwdSm90ILi2EN4cute5tupleIJNS5_1CILi1EEES8_S8_EEENS6_IJNS7_ILi128EEESA_NS7_ILi256EEEEEELi256ENS_12float_e4m3_tEfNS_4arch4Sm90ELb0ELb0ELb1ELb1ELb1ELb1ELb0ELb1ELb0ELb1ELb1ELb0EEENS1_21CollectiveEpilogueFwdINS6_IJSA_SB_SA_EEES9_NS_10bfloat16_tESF_Li256ELb1ELb1ELb1ELb1EEENS1_36VarlenDynamicPersistentTileSchedulerILi128ELi128ELi256ELi128ELb1ELb1ELb1ELb0ELb1ELb1EEEEEEEEEvNT_6ParamsE)
        /*00f8*/ 	.word	0x00000000


	//----- nvinfo : EIATTR_MIN_STACK_SIZE
	.align		4
.L_52:
        /*00fc*/ 	.byte	0x04, 0x12
        /*00fe*/ 	.short	(.L_54 - .L_53)
	.align		4
.L_53:
        /*0100*/ 	.word	index@(_ZN7cutlass13device_kernelIN5flash11enable_sm90INS1_16FlashAttnFwdSm90INS1_25CollectiveMainloopFwdSm90ILi2EN4cute5tupleIJNS5_1CILi1EEES8_S8_EEENS6_IJNS7_ILi128EEENS7_ILi64EEENS7_ILi256EEEEEELi256ENS_12float_e4m3_tEfNS_4arch4Sm90ELb0ELb1ELb1ELb0ELb1ELb0ELb0ELb1ELb0ELb1ELb1ELb0EEENS1_21CollectiveEpilogueFwdINS6_IJSA_SC_SB_EEES9_NS_10bfloat16_tESG_Li256ELb0ELb1ELb1ELb1EEENS1_19SingleTileSchedulerILb0ELb1ELb1ELi128EEEEEEEEEvNT_6ParamsE)
        /*0104*/ 	.word	0x00000000


	//----- nvinfo : EIATTR_MIN_STACK_SIZE
	.align		4
.L_54:
        /*0108*/ 	.byte	0x04, 0x12
        /*010a*/ 	.short	(.L_56 - .L_55)
	.align		4
.L_55:
        /*010c*/ 	.word	index@(_ZN7cutlass13device_kernelIN5flash11enable_sm90INS1_16FlashAttnFwdSm90INS1_25CollectiveMainloopFwdSm90ILi2EN4cute5tupleIJNS5_1CILi1EEES8_S8_EEENS6_IJNS7_ILi128EEENS7_ILi64EEENS7_ILi256EEEEEELi256ENS_12float_e4m3_tEfNS_4arch4Sm90ELb0ELb1ELb1ELb1ELb1ELb0ELb0ELb1ELb0ELb1ELb1ELb0EEENS1_21CollectiveEpilogueFwdINS6_IJSA_SC_SB_EEES9_NS_10bfloat16_tESG_Li256ELb1ELb1ELb1ELb1EEENS1_36VarlenDynamicPersistentTileSchedulerILi128ELi64ELi256ELi128ELb1ELb1ELb1ELb1ELb0ELb1EEEEEEEEEvNT_6ParamsE)
        /*0110*/ 	.word	0x00000000


	//----- nvinfo : EIATTR_MIN_STACK_SIZE
	.align		4
.L_56:
        /*0114*/ 	.byte	0x04, 0x12
        /*0116*/ 	.short	(.L_58 - .L_57)
	.align		4
.L_57:
        /*0118*/ 	.word	index@(_ZN7cutlass13device_kernelIN5flash11enable_sm90INS1_16FlashAttnFwdSm90INS1_25CollectiveMainloopFwdSm90ILi2EN4cute5tupleIJNS5_1CILi1EEES8_S8_EEENS6_IJNS7_ILi128EEENS7_ILi64EEENS7_ILi256EEEEEELi256ENS_12float_e4m3_tEfNS_4arch4Sm90ELb0ELb1ELb1ELb1ELb1ELb1ELb0ELb1ELb0ELb1ELb1ELb0EEENS1_21CollectiveEpilogueFwdINS6_IJSA_SC_SB_EEES9_NS_10bfloat16_tESG_Li256ELb1ELb1ELb1ELb1EEENS1_36VarlenDynamicPersistentTileSchedulerILi128ELi64ELi256ELi128ELb1ELb1ELb1ELb1ELb0ELb1EEEEEEEEEvNT_6ParamsE)
        /*011c*/ 	.word	0x00000000


	//----- nvinfo : EIATTR_MIN_STACK_SIZE
	.align		4
.L_58:
        /*0120*/ 	.byte	0x04, 0x12
        /*0122*/ 	.short	(.L_60 - .L_59)
	.align		4
.L_59:
        /*0124*/ 	.word	index@(_ZN7cutlass13device_kernelIN5flash11enable_sm90INS1_16FlashAttnFwdSm90INS1_25CollectiveMainloopFwdSm90ILi2EN4cute5tupleIJNS5_1CILi1EEES8_S8_EEENS6_IJNS7_ILi128EEESA_NS7_ILi256EEEEEELi256ENS_12float_e4m3_tEfNS_4arch4Sm90ELb1ELb0ELb1ELb0ELb1ELb0ELb0ELb1ELb0ELb1ELb1ELb0EEENS1_21CollectiveEpilogueFwdINS6_IJSA_SB_SA_EEES9_NS_10bfloat16_tESF_Li256ELb0ELb1ELb1ELb1EEENS1_19SingleTileSchedulerILb0ELb1ELb1ELi128EEEEEEEEEvNT_6ParamsE)
        /*0128*/ 	.word	0x00000000


	//----- nvinfo : EIATTR_MIN_STACK_SIZE
	.align		4
.L_60:
        /*012c*/ 	.byte	0x04, 0x12
        /*012e*/ 	.short	(.L_62 - .L_61)
	.align		4
.L_61:
        /*0130*/ 	.word	index@(_ZN7cutlass13device_kernelIN5flash11enable_sm90INS1_16FlashAttnFwdSm90INS1_25CollectiveMainloopFwdSm90ILi2EN4cute5tupleIJNS5_1CILi1EEES8_S8_EEENS6_IJNS7_ILi128EEESA_NS7_ILi256EEEEEELi256ENS_12float_e4m3_tEfNS_4arch4Sm90ELb1ELb0ELb1ELb1ELb1ELb0ELb0ELb1ELb0ELb1ELb1ELb0EEENS1_21CollectiveEpilogueFwdINS6_IJSA_SB_SA_EEES9_NS_10bfloat16_tESF_Li256ELb1ELb1ELb1ELb1EEENS1_36VarlenDynamicPersistentTileSchedulerILi128ELi128ELi256ELi128ELb1ELb1ELb1ELb1ELb1ELb1EEEEEEEEEvNT_6ParamsE)
        /*0134*/ 	.word	0x00000000


	//----- nvinfo : EIATTR_MIN_STACK_SIZE
	.align		4
.L_62:
        /*0138*/ 	.byte	0x04, 0x12
        /*013a*/ 	.short	(.L_64 - .L_63)
	.align		4
.L_63:
        /*013c*/ 	.word	index@(_ZN7cutlass13device_kernelIN5flash11enable_sm90INS1_16FlashAttnFwdSm90INS1_25CollectiveMainloopFwdSm90ILi2EN4cute5tupleIJNS5_1CILi1EEES8_S8_EEENS6_IJNS7_ILi128EEESA_NS7_ILi256EEEEEELi256ENS_12float_e4m3_tEfNS_4arch4Sm90ELb1ELb0ELb1ELb1ELb1ELb1ELb0ELb1ELb0ELb1ELb1ELb0EEENS1_21CollectiveEpilogueFwdINS6_IJSA_SB_SA_EEES9_NS_10bfloat16_tESF_Li256ELb1ELb1ELb1ELb1EEENS1_36VarlenDynamicPersistentTileSchedulerILi128ELi128ELi256ELi128ELb1ELb1ELb1ELb1ELb1ELb1EEEEEEEEEvNT_6ParamsE)
        /*0140*/ 	.word	0x00000000
.L_64:


//--------------------- .nv.compat                --------------------------
	.section	.nv.compat,"",@"SHT_CUDA_COMPAT_INFO"
	.align	4
        /*0000*/ 	.byte	0x02, 0x09, 0x01, 0x00, 0x02, 0x02, 0x01, 0x00, 0x02, 0x05, 0x05, 0x00, 0x03, 0x07, 0x01, 0x01
        /*0010*/ 	.byte	0x02, 0x03, 0x00, 0x00, 0x02, 0x06, 0x01, 0x00, 0x04, 0x0b, 0x08, 0x00, 0x09, 0x00, 0x00, 0x00
        /*0020*/ 	.byte	0x00, 0x00, 0x00, 0x00


//--------------------- .nv.info._ZN7cutlass13device_kernelIN5flash11enable_sm90INS1_16FlashAttnFwdSm90INS1_25CollectiveMainloopFwdSm90ILi2EN4cute5tupleIJNS5_1CILi1EEES8_S8_EEENS6_IJNS7_ILi128EEESA_NS7_ILi256EEEEEELi256ENS_12float_e4m3_tEfNS_4arch4Sm90ELb0ELb0ELb1ELb0ELb1ELb0ELb0ELb1ELb0ELb1ELb1ELb0EEENS1_21CollectiveEpilogueFwdINS6_IJSA_SB_SA_EEES9_NS_10bfloat16_tESF_Li256ELb0ELb1ELb1ELb1EEENS1_19SingleTileSchedulerILb0ELb1ELb1ELi128EEEEEEEEEvNT_6ParamsE --------------------------
	.section	.nv.info._ZN7cutlass13device_kernelIN5flash11enable_sm90INS1_16FlashAttnFwdSm90INS1_25CollectiveMainloopFwdSm90ILi2EN4cute5tupleIJNS5_1CILi1EEES8_S8_EEENS6_IJNS7_ILi128EEESA_NS7_ILi256EEEEEELi256ENS_12float_e4m3_tEfNS_4arch4Sm90ELb0ELb0ELb1ELb0ELb1ELb0ELb0ELb1ELb0ELb1ELb1ELb0EEENS1_21CollectiveEpilogueFwdINS6_IJSA_SB_SA_EEES9_NS_10bfloat16_tESF_Li256ELb0ELb1ELb1ELb1EEENS1_19SingleTileSchedulerILb0ELb1ELb1ELi128EEEEEEEEEvNT_6ParamsE,"",@"SHT_CUDA_INFO"
	.sectionflags	@""
	.align	4


	//----- nvinfo : EIATTR_CUDA_API_VERSION
	.align		4
        /*0000*/ 	.byte	0x04, 0x37
        /*0002*/ 	.short	(.L_66 - .L_65)
.L_65:
        /*0004*/ 	.word	0x00000082


	//----- nvinfo : EIATTR_KPARAM_INFO
	.align		4
.L_66:
        /*0008*/ 	.byte	0x04, 0x17
        /*000a*/ 	.short	(.L_68 - .L_67)
.L_67:
        /*000c*/ 	.word	0x00000000
        /*0010*/ 	.short	0x0000
        /*0012*/ 	.short	0x0000
        /*0014*/ 	.byte	0x00, 0xf0, 0x01, 0x28


	//----- nvinfo : EIATTR_SPARSE_MMA_MASK
	.align		4
.L_68:
        /*0018*/ 	.byte	0x03, 0x50
        /*001a*/ 	.short	0x0000


	//----- nvinfo : EIATTR_MAXREG_COUNT
	.align		4
        /*001c*/ 	.byte	0x03, 0x1b
        /*001e*/ 	.short	0x00a8


	//----- nvinfo : EIATTR_MERCURY_ISA_VERSION
	.align		4
        /*0020*/ 	.byte	0x03, 0x5f
        /*0022*/ 	.short	0x0101


	//----- nvinfo : EIATTR_VRC_CTA_INIT_COUNT
	.align		4
        /*0024*/ 	.byte	0x02, 0x4a
	.zero		1
	.zero		1


	//----- nvinfo : EIATTR_EXIT_INSTR_OFFSETS
	.align		4
        /*0028*/ 	.byte	0x04, 0x1c
        /*002a*/ 	.short	(.L_70 - .L_69)


	//   ....[0]....
.L_69:
        /*002c*/ 	.word	0x00000010


	//----- nvinfo : EIATTR_MAX_THREADS
	.align		4
.L_70:
        /*0030*/ 	.byte	0x04, 0x05
        /*0032*/ 	.short	(.L_72 - .L_71)
.L_71:
        /*0034*/ 	.word	0x00000180
        /*0038*/ 	.word	0x00000001
        /*003c*/ 	.word	0x00000001


	//----- nvinfo : EIATTR_CBANK_PARAM_SIZE
	.align		4
.L_72:
        /*0040*/ 	.byte	0x03, 0x19
        /*0042*/ 	.short	0x0a00


	//----- nvinfo : EIATTR_PARAM_CBANK
	.align		4
        /*0044*/ 	.byte	0x04, 0x0a
        /*0046*/ 	.short	(.L_74 - .L_73)
	.align		4
.L_73:
        /*0048*/ 	.word	index@(.nv.constant0._ZN7cutlass13device_kernelIN5flash11enable_sm90INS1_16FlashAttnFwdSm90INS1_25CollectiveMainloopFwdSm90ILi2EN4cute5tupleIJNS5_1CILi1EEES8_S8_EEENS6_IJNS7_ILi128EEESA_NS7_ILi256EEEEEELi256ENS_12float_e4m3_tEfNS_4arch4Sm90ELb0ELb0ELb1ELb0ELb1ELb0ELb0ELb1ELb0ELb1ELb1ELb0EEENS1_21CollectiveEpilogueFwdINS6_IJSA_SB_SA_EEES9_NS_10bfloat16_tESF_Li256ELb0ELb1ELb1ELb1EEENS1_19SingleTileSchedulerILb0ELb1ELb1ELi128EEEEEEEEEvNT_6ParamsE)
        /*004c*/ 	.short	0x0380
        /*004e*/ 	.short	0x0a00


	//----- nvinfo : EIATTR_SW_WAR
	.align		4
.L_74:
        /*0050*/ 	.byte	0x04, 0x36
        /*0052*/ 	.short	(.L_76 - .L_75)
.L_75:
        /*0054*/ 	.word	0x00000008
.L_76:


//--------------------- .nv.info._ZN7cutlass13device_kernelIN5flash11enable_sm90INS1_16FlashAttnFwdSm90INS1_25CollectiveMainloopFwdSm90ILi2EN4cute5tupleIJNS5_1CILi1EEES8_S8_EEENS6_IJNS7_ILi128EEESA_NS7_ILi256EEEEEELi256ENS_12float_e4m3_tEfNS_4arch4Sm90ELb0ELb0ELb1ELb1ELb1ELb0ELb0ELb1ELb0ELb1ELb1ELb0EEENS1_21CollectiveEpilogueFwdINS6_IJSA_SB_SA_EEES9_NS_10bfloat16_tESF_Li256ELb1ELb1ELb1ELb1EEENS1_36VarlenDynamicPersistentTileSchedulerILi128ELi128ELi256ELi128ELb1ELb1ELb1ELb0ELb1ELb1EEEEEEEEEvNT_6ParamsE --------------------------
	.section	.nv.info._ZN7cutlass13device_kernelIN5flash11enable_sm90INS1_16FlashAttnFwdSm90INS1_25CollectiveMainloopFwdSm90ILi2EN4cute5tupleIJNS5_1CILi1EEES8_S8_EEENS6_IJNS7_ILi128EEESA_NS7_ILi256EEEEEELi256ENS_12float_e4m3_tEfNS_4arch4Sm90ELb0ELb0ELb1ELb1ELb1ELb0ELb0ELb1ELb0ELb1ELb1ELb0EEENS1_21CollectiveEpilogueFwdINS6_IJSA_SB_SA_EEES9_NS_10bfloat16_tESF_Li256ELb1ELb1ELb1ELb1EEENS1_36VarlenDynamicPersistentTileSchedulerILi128ELi128ELi256ELi128ELb1ELb1ELb1ELb0ELb1ELb1EEEEEEEEEvNT_6ParamsE,"",@"SHT_CUDA_INFO"
	.sectionflags	@""
	.align	4


	//----- nvinfo : EIATTR_CUDA_API_VERSION
	.align		4
        /*0000*/ 	.byte	0x04, 0x37
        /*0002*/ 	.short	(.L_78 - .L_77)
.L_77:
        /*0004*/ 	.word	0x00000082


	//----- nvinfo : EIATTR_KPARAM_INFO
	.align		4
.L_78:
        /*0008*/ 	.byte	0x04, 0x17
        /*000a*/ 	.short	(.L_80 - .L_79)
.L_79:
        /*000c*/ 	.word	0x00000000
        /*0010*/ 	.short	0x0000
        /*0012*/ 	.short	0x0000
        /*0014*/ 	.byte	0x00, 0xf0, 0x01, 0x2a


	//----- nvinfo : EIATTR_SPARSE_MMA_MASK
	.align		4
.L_80:
        /*0018*/ 	.byte	0x03, 0x50
        /*001a*/ 	.short	0x0000


	//----- nvinfo : EIATTR_MAXREG_COUNT
	.align		4
        /*001c*/ 	.byte	0x03, 0x1b
        /*001e*/ 	.short	0x00a8


	//----- nvinfo : EIATTR_MERCURY_ISA_VERSION
	.align		4
        /*0020*/ 	.byte	0x03, 0x5f
        /*0022*/ 	.short	0x0101


	//----- nvinfo : EIATTR_VRC_CTA_INIT_COUNT
	.align		4
        /*0024*/ 	.byte	0x02, 0x4a
	.zero		1
	.zero		1


	//----- nvinfo : EIATTR_EXIT_INSTR_OFFSETS
	.align		4
        /*0028*/ 	.byte	0x04, 0x1c
        /*002a*/ 	.short	(.L_82 - .L_81)


	//   ....[0]....
.L_81:
        /*002c*/ 	.word	0x00000010


	//----- nvinfo : EIATTR_MAX_THREADS
	.align		4
.L_82:
        /*0030*/ 	.byte	0x04, 0x05
        /*0032*/ 	.short	(.L_84 - .L_83)
.L_83:
        /*0034*/ 	.word	0x00000180
        /*0038*/ 	.word	0x00000001
        /*003c*/ 	.word	0x00000001


	//----- nvinfo : EIATTR_CBANK_PARAM_SIZE
	.align		4
.L_84:
        /*0040*/ 	.byte	0x03, 0x19
        /*0042*/ 	.short	0x0a80


	//----- nvinfo : EIATTR_PARAM_CBANK
	.align		4
        /*0044*/ 	.byte	0x04, 0x0a
        /*0046*/ 	.short	(.L_86 - .L_85)
	.align		4
.L_85:
        /*0048*/ 	.word	index@(.nv.constant0._ZN7cutlass13device_kernelIN5flash11enable_sm90INS1_16FlashAttnFwdSm90INS1_25CollectiveMainloopFwdSm90ILi2EN4cute5tupleIJNS5_1CILi1EEES8_S8_EEENS6_IJNS7_ILi128EEESA_NS7_ILi256EEEEEELi256ENS_12float_e4m3_tEfNS_4arch4Sm90ELb0ELb0ELb1ELb1ELb1ELb0ELb0ELb1ELb0ELb1ELb1ELb0EEENS1_21CollectiveEpilogueFwdINS6_IJSA_SB_SA_EEES9_NS_10bfloat16_tESF_Li256ELb1ELb1ELb1ELb1EEENS1_36VarlenDynamicPersistentTileSchedulerILi128ELi128ELi256ELi128ELb1ELb1ELb1ELb0ELb1ELb1EEEEEEEEEvNT_6ParamsE)
        /*004c*/ 	.short	0x0380
        /*004e*/ 	.short	0x0a80


	//----- nvinfo : EIATTR_SW_WAR
	.align		4
.L_86:
        /*0050*/ 	.byte	0x04, 0x36
        /*0052*/ 	.short	(.L_88 - .L_87)
.L_87:
        /*0054*/ 	.word	0x00000008
.L_88:


//--------------------- .nv.info._ZN7cutlass13device_kernelIN5flash11enable_sm90INS1_16FlashAttnFwdSm90INS1_25CollectiveMainloopFwdSm90ILi2EN4cute5tupleIJNS5_1CILi1EEES8_S8_EEENS6_IJNS7_ILi128EEESA_NS7_ILi256EEEEEELi256ENS_12float_e4m3_tEfNS_4arch4Sm90ELb0ELb0ELb1ELb1ELb1ELb1ELb0ELb1ELb0ELb1ELb1ELb0EEENS1_21CollectiveEpilogueFwdINS6_IJSA_SB_SA_EEES9_NS_10bfloat16_tESF_Li256ELb1ELb1ELb1ELb1EEENS1_36VarlenDynamicPersistentTileSchedulerILi128ELi128ELi256ELi128ELb1ELb1ELb1ELb0ELb1ELb1EEEEEEEEEvNT_6ParamsE --------------------------
	.section	.nv.info._ZN7cutlass13device_kernelIN5flash11enable_sm90INS1_16FlashAttnFwdSm90INS1_25CollectiveMainloopFwdSm90ILi2EN4cute5tupleIJNS5_1CILi1EEES8_S8_EEENS6_IJNS7_ILi128EEESA_NS7_ILi256EEEEEELi256ENS_12float_e4m3_tEfNS_4arch4Sm90ELb0ELb0ELb1ELb1ELb1ELb1ELb0ELb1ELb0ELb1ELb1ELb0EEENS1_21CollectiveEpilogueFwdINS6_IJSA_SB_SA_EEES9_NS_10bfloat16_tESF_Li256ELb1ELb1ELb1ELb1EEENS1_36VarlenDynamicPersistentTileSchedulerILi128ELi128ELi256ELi128ELb1ELb1ELb1ELb0ELb1ELb1EEEEEEEEEvNT_6ParamsE,"",@"SHT_CUDA_INFO"
	.sectionflags	@""
	.align	4


	//----- nvinfo : EIATTR_CUDA_API_VERSION
	.align		4
        /*0000*/ 	.byte	0x04, 0x37
        /*0002*/ 	.short	(.L_90 - .L_89)
.L_89:
        /*0004*/ 	.word	0x00000082


	//----- nvinfo : EIATTR_KPARAM_INFO
	.align		4
.L_90:
        /*0008*/ 	.byte	0x04, 0x17
        /*000a*/ 	.short	(.L_92 - .L_91)
.L_91:
        /*000c*/ 	.word	0x00000000
        /*0010*/ 	.short	0x0000
        /*0012*/ 	.short	0x0000
        /*0014*/ 	.byte	0x00, 0xf0, 0x01, 0x2a


	//----- nvinfo : EIATTR_SPARSE_MMA_MASK
	.align		4
.L_92:
        /*0018*/ 	.byte	0x03, 0x50
        /*001a*/ 	.short	0x0000


	//----- nvinfo : EIATTR_MAXREG_COUNT
	.align		4
        /*001c*/ 	.byte	0x03, 0x1b
        /*001e*/ 	.short	0x00a8


	//----- nvinfo : EIATTR_MERCURY_ISA_VERSION
	.align		4
        /*0020*/ 	.byte	0x03, 0x5f
        /*0022*/ 	.short	0x0101


	//----- nvinfo : EIATTR_VRC_CTA_INIT_COUNT
	.align		4
        /*0024*/ 	.byte	0x02, 0x4a
	.zero		1
	.zero		1


	//----- nvinfo : EIATTR_EXIT_INSTR_OFFSETS
	.align		4
        /*0028*/ 	.byte	0x04, 0x1c
        /*002a*/ 	.short	(.L_94 - .L_93)


	//   ....[0]....
.L_93:
        /*002c*/ 	.word	0x00000010


	//----- nvinfo : EIATTR_MAX_THREADS
	.align		4
.L_94:
        /*0030*/ 	.byte	0x04, 0x05
        /*0032*/ 	.short	(.L_96 - .L_95)
.L_95:
        /*0034*/ 	.word	0x00000180
        /*0038*/ 	.word	0x00000001
        /*003c*/ 	.word	0x00000001


	//----- nvinfo : EIATTR_CBANK_PARAM_SIZE
	.align		4
.L_96:
        /*0040*/ 	.byte	0x03, 0x19
        /*0042*/ 	.short	0x0a80


	//----- nvinfo : EIATTR_PARAM_CBANK
	.align		4
        /*0044*/ 	.byte	0x04, 0x0a
        /*0046*/ 	.short	(.L_98 - .L_97)
	.align		4
.L_97:
        /*0048*/ 	.word	index@(.nv.constant0._ZN7cutlass13device_kernelIN5flash11enable_sm90INS1_16FlashAttnFwdSm90INS1_25CollectiveMainloopFwdSm90ILi2EN4cute5tupleIJNS5_1CILi1EEES8_S8_EEENS6_IJNS7_ILi128EEESA_NS7_ILi256EEEEEELi256ENS_12float_e4m3_tEfNS_4arch4Sm90ELb0ELb0ELb1ELb1ELb1ELb1ELb0ELb1ELb0ELb1ELb1ELb0EEENS1_21CollectiveEpilogueFwdINS6_IJSA_SB_SA_EEES9_NS_10bfloat16_tESF_Li256ELb1ELb1ELb1ELb1EEENS1_36VarlenDynamicPersistentTileSchedulerILi128ELi128ELi256ELi128ELb1ELb1ELb1ELb0ELb1ELb1EEEEEEEEEvNT_6ParamsE)
        /*004c*/ 	.short	0x0380
        /*004e*/ 	.short	0x0a80


	//----- nvinfo : EIATTR_SW_WAR
	.align		4
.L_98:
        /*0050*/ 	.byte	0x04, 0x36
        /*0052*/ 	.short	(.L_100 - .L_99)
.L_99:
        /*0054*/ 	.word	0x00000008
.L_100:


//--------------------- .nv.info._ZN7cutlass13device_kernelIN5flash11enable_sm90INS1_16FlashAttnFwdSm90INS1_25CollectiveMainloopFwdSm90ILi2EN4cute5tupleIJNS5_1CILi1EEES8_S8_EEENS6_IJNS7_ILi128EEENS7_ILi64EEENS7_ILi256EEEEEELi256ENS_12float_e4m3_tEfNS_4arch4Sm90ELb0ELb1ELb1ELb0ELb1ELb0ELb0ELb1ELb0ELb1ELb1ELb0EEENS1_21CollectiveEpilogueFwdINS6_IJSA_SC_SB_EEES9_NS_10bfloat16_tESG_Li256ELb0ELb1ELb1ELb1EEENS1_19SingleTileSchedulerILb0ELb1ELb1ELi128EEEEEEEEEvNT_6ParamsE --------------------------
	.section	.nv.info._ZN7cutlass13device_kernelIN5flash11enable_sm90INS1_16FlashAttnFwdSm90INS1_25CollectiveMainloopFwdSm90ILi2EN4cute5tupleIJNS5_1CILi1EEES8_S8_EEENS6_IJNS7_ILi128EEENS7_ILi64EEENS7_ILi256EEEEEELi256ENS_12float_e4m3_tEfNS_4arch4Sm90ELb0ELb1ELb1ELb0ELb1ELb0ELb0ELb1ELb0ELb1ELb1ELb0EEENS1_21CollectiveEpilogueFwdINS6_IJSA_SC_SB_EEES9_NS_10bfloat16_tESG_Li256ELb0ELb1ELb1ELb1EEENS1_19SingleTileSchedulerILb0ELb1ELb1ELi128EEEEEEEEEvNT_6ParamsE,"",@"SHT_CUDA_INFO"
	.sectionflags	@""
	.align	4


	//----- nvinfo : EIATTR_CUDA_API_VERSION
	.align		4
        /*0000*/ 	.byte	0x04, 0x37
        /*0002*/ 	.short	(.L_102 - .L_101)
.L_101:
        /*0004*/ 	.word	0x00000082


	//----- nvinfo : EIATTR_KPARAM_INFO
	.align		4
.L_102:
        /*0008*/ 	.byte	0x04, 0x17
        /*000a*/ 	.short	(.L_104 - .L_103)
.L_103:
        /*000c*/ 	.word	0x00000000
        /*0010*/ 	.short	0x0000
        /*0012*/ 	.short	0x0000
        /*0014*/ 	.byte	0x00, 0xf0, 0x01, 0x28


	//----- nvinfo : EIATTR_SPARSE_MMA_MASK
	.align		4
.L_104:
        /*0018*/ 	.byte	0x03, 0x50
        /*001a*/ 	.short	0x0000


	//----- nvinfo : EIATTR_MAXREG_COUNT
	.align		4
        /*001c*/ 	.byte	0x03, 0x1b
        /*001e*/ 	.short	0x00a8


	//----- nvinfo : EIATTR_MERCURY_ISA_VERSION
	.align		4
        /*0020*/ 	.byte	0x03, 0x5f
        /*0022*/ 	.short	0x0101


	//----- nvinfo : EIATTR_VRC_CTA_INIT_COUNT
	.align		4
        /*0024*/ 	.byte	0x02, 0x4a
	.zero		1
	.zero		1


	//----- nvinfo : EIATTR_EXIT_INSTR_OFFSETS
	.align		4
        /*0028*/ 	.byte	0x04, 0x1c
        /*002a*/ 	.short	(.L_106 - .L_105)


	//   ....[0]....
.L_105:
        /*002c*/ 	.word	0x00000010


	//----- nvinfo : EIATTR_MAX_THREADS
	.align		4
.L_106:
        /*0030*/ 	.byte	0x04, 0x05
        /*0032*/ 	.short	(.L_108 - .L_107)
.L_107:
        /*0034*/ 	.word	0x00000180
        /*0038*/ 	.word	0x00000001
        /*003c*/ 	.word	0x00000001


	//----- nvinfo : EIATTR_CBANK_PARAM_SIZE
	.align		4
.L_108:
        /*0040*/ 	.byte	0x03, 0x19
        /*0042*/ 	.short	0x0a00


	//----- nvinfo : EIATTR_PARAM_CBANK
	.align		4
        /*0044*/ 	.byte	0x04, 0x0a
        /*0046*/ 	.short	(.L_110 - .L_109)
	.align		4
.L_109:
        /*0048*/ 	.word	index@(.nv.constant0._ZN7cutlass13device_kernelIN5flash11enable_sm90INS1_16FlashAttnFwdSm90INS1_25CollectiveMainloopFwdSm90ILi2EN4cute5tupleIJNS5_1CILi1EEES8_S8_EEENS6_IJNS7_ILi128EEENS7_ILi64EEENS7_ILi256EEEEEELi256ENS_12float_e4m3_tEfNS_4arch4Sm90ELb0ELb1ELb1ELb0ELb1ELb0ELb0ELb1ELb0ELb1ELb1ELb0EEENS1_21CollectiveEpilogueFwdINS6_IJSA_SC_SB_EEES9_NS_10bfloat16_tESG_Li256ELb0ELb1ELb1ELb1EEENS1_19SingleTileSchedulerILb0ELb1ELb1ELi128EEEEEEEEEvNT_6ParamsE)
        /*004c*/ 	.short	0x0380
        /*004e*/ 	.short	0x0a00


	//----- nvinfo : EIATTR_SW_WAR
	.align		4
.L_110:
        /*0050*/ 	.byte	0x04, 0x36
        /*0052*/ 	.short	(.L_112 - .L_111)
.L_111:
        /*0054*/ 	.word	0x00000008
.L_112:


//--------------------- .nv.info._ZN7cutlass13device_kernelIN5flash11enable_sm90INS1_16FlashAttnFwdSm90INS1_25CollectiveMainloopFwdSm90ILi2EN4cute5tupleIJNS5_1CILi1EEES8_S8_EEENS6_IJNS7_ILi128EEENS7_ILi64EEENS7_ILi256EEEEEELi256ENS_12float_e4m3_tEfNS_4arch4Sm90ELb0ELb1ELb1ELb1ELb1ELb0ELb0ELb1ELb0ELb1ELb1ELb0EEENS1_21CollectiveEpilogueFwdINS6_IJSA_SC_SB_EEES9_NS_10bfloat16_tESG_Li256ELb1ELb1ELb1ELb1EEENS1_36VarlenDynamicPersistentTileSchedulerILi128ELi64ELi256ELi128ELb1ELb1ELb1ELb1ELb0ELb1EEEEEEEEEvNT_6ParamsE --------------------------
	.section	.nv.info._ZN7cutlass13device_kernelIN5flash11enable_sm90INS1_16FlashAttnFwdSm90INS1_25CollectiveMainloopFwdSm90ILi2EN4cute5tupleIJNS5_1CILi1EEES8_S8_EEENS6_IJNS7_ILi128EEENS7_ILi64EEENS7_ILi256EEEEEELi256ENS_12float_e4m3_tEfNS_4arch4Sm90ELb0ELb1ELb1ELb1ELb1ELb0ELb0ELb1ELb0ELb1ELb1ELb0EEENS1_21CollectiveEpilogueFwdINS6_IJSA_SC_SB_EEES9_NS_10bfloat16_tESG_Li256ELb1ELb1ELb1ELb1EEENS1_36VarlenDynamicPersistentTileSchedulerILi128ELi64ELi256ELi128ELb1ELb1ELb1ELb1ELb0ELb1EEEEEEEEEvNT_6ParamsE,"",@"SHT_CUDA_INFO"
	.sectionflags	@""
	.align	4


	//----- nvinfo : EIATTR_CUDA_API_VERSION
	.align		4
        /*0000*/ 	.byte	0x04, 0x37
        /*0002*/ 	.short	(.L_114 - .L_113)
.L_113:
        /*0004*/ 	.word	0x00000082


	//----- nvinfo : EIATTR_KPARAM_INFO
	.align		4
.L_114:
        /*0008*/ 	.byte	0x04, 0x17
        /*000a*/ 	.short	(.L_116 - .L_115)
.L_115:
        /*000c*/ 	.word	0x00000000
        /*0010*/ 	.short	0x0000
        /*0012*/ 	.short	0x0000
        /*0014*/ 	.byte	0x00, 0xf0, 0x01, 0x2a


	//----- nvinfo : EIATTR_SPARSE_MMA_MASK
	.align		4
.L_116:
        /*0018*/ 	.byte	0x03, 0x50
        /*001a*/ 	.short	0x0000


	//----- nvinfo : EIATTR_MAXREG_COUNT
	.align		4
        /*001c*/ 	.byte	0x03, 0x1b
        /*001e*/ 	.short	0x00a8


	//----- nvinfo : EIATTR_MERCURY_ISA_VERSION
	.align		4
        /*0020*/ 	.byte	0x03, 0x5f
        /*0022*/ 	.short	0x0101


	//----- nvinfo : EIATTR_VRC_CTA_INIT_COUNT
	.align		4
        /*0024*/ 	.byte	0x02, 0x4a
	.zero		1
	.zero		1


	//----- nvinfo : EIATTR_EXIT_INSTR_OFFSETS
	.align		4
        /*0028*/ 	.byte	0x04, 0x1c
        /*002a*/ 	.short	(.L_118 - .L_117)


	//   ....[0]....
.L_117:
        /*002c*/ 	.word	0x00000010


	//----- nvinfo : EIATTR_MAX_THREADS
	.align		4
.L_118:
        /*0030*/ 	.byte	0x04, 0x05
        /*0032*/ 	.short	(.L_120 - .L_119)
.L_119:
        /*0034*/ 	.word	0x00000180
        /*0038*/ 	.word	0x00000001
        /*003c*/ 	.word	0x00000001


	//----- nvinfo : EIATTR_CBANK_PARAM_SIZE
	.align		4
.L_120:
        /*0040*/ 	.byte	0x03, 0x19
        /*0042*/ 	.short	0x0a80


	//----- nvinfo : EIATTR_PARAM_CBANK
	.align		4
        /*0044*/ 	.byte	0x04, 0x0a
        /*0046*/ 	.short	(.L_122 - .L_121)
	.align		4
.L_121:
        /*0048*/ 	.word	index@(.nv.constant0._ZN7cutlass13device_kernelIN5flash11enable_sm90INS1_16FlashAttnFwdSm90INS1_25CollectiveMainloopFwdSm90ILi2EN4cute5tupleIJNS5_1CILi1EEES8_S8_EEENS6_IJNS7_ILi128EEENS7_ILi64EEENS7_ILi256EEEEEELi256ENS_12float_e4m3_tEfNS_4arch4Sm90ELb0ELb1ELb1ELb1ELb1ELb0ELb0ELb1ELb0ELb1ELb1ELb0EEENS1_21CollectiveEpilogueFwdINS6_IJSA_SC_SB_EEES9_NS_10bfloat16_tESG_Li256ELb1ELb1ELb1ELb1EEENS1_36VarlenDynamicPersistentTileSchedulerILi128ELi64ELi256ELi128ELb1ELb1ELb1ELb1ELb0ELb1EEEEEEEEEvNT_6ParamsE)
        /*004c*/ 	.short	0x0380
        /*004e*/ 	.short	0x0a80


	//----- nvinfo : EIATTR_SW_WAR
	.align		4
.L_122:
        /*0050*/ 	.byte	0x04, 0x36
        /*0052*/ 	.short	(.L_124 - .L_123)
.L_123:
        /*0054*/ 	.word	0x00000008
.L_124:


//--------------------- .nv.info._ZN7cutlass13device_kernelIN5flash11enable_sm90INS1_16FlashAttnFwdSm90INS1_25CollectiveMainloopFwdSm90ILi2EN4cute5tupleIJNS5_1CILi1EEES8_S8_EEENS6_IJNS7_ILi128EEENS7_ILi64EEENS7_ILi256EEEEEELi256ENS_12float_e4m3_tEfNS_4arch4Sm90ELb0ELb1ELb1ELb1ELb1ELb1ELb0ELb1ELb0ELb1ELb1ELb0EEENS1_21CollectiveEpilogueFwdINS6_IJSA_SC_SB_EEES9_NS_10bfloat16_tESG_Li256ELb1ELb1ELb1ELb1EEENS1_36VarlenDynamicPersistentTileSchedulerILi128ELi64ELi256ELi128ELb1ELb1ELb1ELb1ELb0ELb1EEEEEEEEEvNT_6ParamsE --------------------------
	.section	.nv.info._ZN7cutlass13device_kernelIN5flash11enable_sm90INS1_16FlashAttnFwdSm90INS1_25CollectiveMainloopFwdSm90ILi2EN4cute5tupleIJNS5_1CILi1EEES8_S8_EEENS6_IJNS7_ILi128EEENS7_ILi64EEENS7_ILi256EEEEEELi256ENS_12float_e4m3_tEfNS_4arch4Sm90ELb0ELb1ELb1ELb1ELb1ELb1ELb0ELb1ELb0ELb1ELb1ELb0EEENS1_21CollectiveEpilogueFwdINS6_IJSA_SC_SB_EEES9_NS_10bfloat16_tESG_Li256ELb1ELb1ELb1ELb1EEENS1_36VarlenDynamicPersistentTileSchedulerILi128ELi64ELi256ELi128ELb1ELb1ELb1ELb1ELb0ELb1EEEEEEEEEvNT_6ParamsE,"",@"SHT_CUDA_INFO"
	.sectionflags	@""
	.align	4


	//----- nvinfo : EIATTR_CUDA_API_VERSION
	.align		4
        /*0000*/ 	.byte	0x04, 0x37
        /*0002*/ 	.short	(.L_126 - .L_125)
.L_125:
        /*0004*/ 	.word	0x00000082


	//----- nvinfo : EIATTR_KPARAM_INFO
	.align		4
.L_126:
        /*0008*/ 	.byte	0x04, 0x17
        /*000a*/ 	.short	(.L_128 - .L_127)
.L_127:
        /*000c*/ 	.word	0x00000000
        /*0010*/ 	.short	0x0000
        /*0012*/ 	.short	0x0000
        /*0014*/ 	.byte	0x00, 0xf0, 0x01, 0x2a


	//----- nvinfo : EIATTR_SPARSE_MMA_MASK
	.align		4
.L_128:
        /*0018*/ 	.byte	0x03, 0x50
        /*001a*/ 	.short	0x0000


	//----- nvinfo : EIATTR_MAXREG_COUNT
	.align		4
        /*001c*/ 	.byte	0x03, 0x1b
        /*001e*/ 	.short	0x00a8


	//----- nvinfo : EIATTR_MERCURY_ISA_VERSION
	.align		4
        /*0020*/ 	.byte	0x03, 0x5f
        /*0022*/ 	.short	0x0101


	//----- nvinfo : EIATTR_VRC_CTA_INIT_COUNT
	.align		4
        /*0024*/ 	.byte	0x02, 0x4a
	.zero		1
	.zero		1


	//----- nvinfo : EIATTR_EXIT_INSTR_OFFSETS
	.align		4
        /*0028*/ 	.byte	0x04, 0x1c
        /*002a*/ 	.short	(.L_130 - .L_129)


	//   ....[0]....
.L_129:
        /*002c*/ 	.word	0x00000010


	//----- nvinfo : EIATTR_MAX_THREADS
	.align		4
.L_130:
        /*0030*/ 	.byte	0x04, 0x05
        /*0032*/ 	.short	(.L_132 - .L_131)
.L_131:
        /*0034*/ 	.word	0x00000180
        /*0038*/ 	.word	0x00000001
        /*003c*/ 	.word	0x00000001


	//----- nvinfo : EIATTR_CBANK_PARAM_SIZE
	.align		4
.L_132:
        /*0040*/ 	.byte	0x03, 0x19
        /*0042*/ 	.short	0x0a80


	//----- nvinfo : EIATTR_PARAM_CBANK
	.align		4
        /*0044*/ 	.byte	0x04, 0x0a
        /*0046*/ 	.short	(.L_134 - .L_133)
	.align		4
.L_133:
        /*0048*/ 	.word	index@(.nv.constant0._ZN7cutlass13device_kernelIN5flash11enable_sm90INS1_16FlashAttnFwdSm90INS1_25CollectiveMainloopFwdSm90ILi2EN4cute5tupleIJNS5_1CILi1EEES8_S8_EEENS6_IJNS7_ILi128EEENS7_ILi64EEENS7_ILi256EEEEEELi256ENS_12float_e4m3_tEfNS_4arch4Sm90ELb0ELb1ELb1ELb1ELb1ELb1ELb0ELb1ELb0ELb1ELb1ELb0EEENS1_21CollectiveEpilogueFwdINS6_IJSA_SC_SB_EEES9_NS_10bfloat16_tESG_Li256ELb1ELb1ELb1ELb1EEENS1_36VarlenDynamicPersistentTileSchedulerILi128ELi64ELi256ELi128ELb1ELb1ELb1ELb1ELb0ELb1EEEEEEEEEvNT_6ParamsE)
        /*004c*/ 	.short	0x0380
        /*004e*/ 	.short	0x0a80


	//----- nvinfo : EIATTR_SW_WAR
	.align		4
.L_134:
        /*0050*/ 	.byte	0x04, 0x36
        /*0052*/ 	.short	(.L_136 - .L_135)
.L_135:
        /*0054*/ 	.word	0x00000008
.L_136:


//--------------------- .nv.info._ZN7cutlass13device_kernelIN5flash11enable_sm90INS1_16FlashAttnFwdSm90INS1_25CollectiveMainloopFwdSm90ILi2EN4cute5tupleIJNS5_1CILi1EEES8_S8_EEENS6_IJNS7_ILi128EEESA_NS7_ILi256EEEEEELi256ENS_12float_e4m3_tEfNS_4arch4Sm90ELb1ELb0ELb1ELb0ELb1ELb0ELb0ELb1ELb0ELb1ELb1ELb0EEENS1_21CollectiveEpilogueFwdINS6_IJSA_SB_SA_EEES9_NS_10bfloat16_tESF_Li256ELb0ELb1ELb1ELb1EEENS1_19SingleTileSchedulerILb0ELb1ELb1ELi128EEEEEEEEEvNT_6ParamsE --------------------------
	.section	.nv.info._ZN7cutlass13device_kernelIN5flash11enable_sm90INS1_16FlashAttnFwdSm90INS1_25CollectiveMainloopFwdSm90ILi2EN4cute5tupleIJNS5_1CILi1EEES8_S8_EEENS6_IJNS7_ILi128EEESA_NS7_ILi256EEEEEELi256ENS_12float_e4m3_tEfNS_4arch4Sm90ELb1ELb0ELb1ELb0ELb1ELb0ELb0ELb1ELb0ELb1ELb1ELb0EEENS1_21CollectiveEpilogueFwdINS6_IJSA_SB_SA_EEES9_NS_10bfloat16_tESF_Li256ELb0ELb1ELb1ELb1EEENS1_19SingleTileSchedulerILb0ELb1ELb1ELi128EEEEEEEEEvNT_6ParamsE,"",@"SHT_CUDA_INFO"
	.sectionflags	@""
	.align	4


	//----- nvinfo : EIATTR_CUDA_API_VERSION
	.align		4
        /*0000*/ 	.byte	0x04, 0x37
        /*0002*/ 	.short	(.L_138 - .L_137)
.L_137:
        /*0004*/ 	.word	0x00000082


	//----- nvinfo : EIATTR_KPARAM_INFO
	.align		4
.L_138:
        /*0008*/ 	.byte	0x04, 0x17
        /*000a*/ 	.short	(.L_140 - .L_139)
.L_139:
        /*000c*/ 	.word	0x00000000
        /*0010*/ 	.short	0x0000
        /*0012*/ 	.short	0x0000
        /*0014*/ 	.byte	0x00, 0xf0, 0x01, 0x28


	//----- nvinfo : EIATTR_SPARSE_MMA_MASK
	.align		4
.L_140:
        /*0018*/ 	.byte	0x03, 0x50
        /*001a*/ 	.short	0x0000


	//----- nvinfo : EIATTR_MAXREG_COUNT
	.align		4
        /*001c*/ 	.byte	0x03, 0x1b
        /*001e*/ 	.short	0x00a8


	//----- nvinfo : EIATTR_MERCURY_ISA_VERSION
	.align		4
        /*0020*/ 	.byte	0x03, 0x5f
        /*0022*/ 	.short	0x0101


	//----- nvinfo : EIATTR_VRC_CTA_INIT_COUNT
	.align		4
        /*0024*/ 	.byte	0x02, 0x4a
	.zero		1
	.zero		1


	//----- nvinfo : EIATTR_EXIT_INSTR_OFFSETS
	.align		4
        /*0028*/ 	.byte	0x04, 0x1c
        /*002a*/ 	.short	(.L_142 - .L_141)


	//   ....[0]....
.L_141:
        /*002c*/ 	.word	0x00000010


	//----- nvinfo : EIATTR_MAX_THREADS
	.align		4
.L_142:
        /*0030*/ 	.byte	0x04, 0x05
        /*0032*/ 	.short	(.L_144 - .L_143)
.L_143:
        /*0034*/ 	.word	0x00000180
        /*0038*/ 	.word	0x00000001
        /*003c*/ 	.word	0x00000001


	//----- nvinfo : EIATTR_CBANK_PARAM_SIZE
	.align		4
.L_144:
        /*0040*/ 	.byte	0x03, 0x19
        /*0042*/ 	.short	0x0a00


	//----- nvinfo : EIATTR_PARAM_CBANK
	.align		4
        /*0044*/ 	.byte	0x04, 0x0a
        /*0046*/ 	.short	(.L_146 - .L_145)
	.align		4
.L_145:
        /*0048*/ 	.word	index@(.nv.constant0._ZN7cutlass13device_kernelIN5flash11enable_sm90INS1_16FlashAttnFwdSm90INS1_25CollectiveMainloopFwdSm90ILi2EN4cute5tupleIJNS5_1CILi1EEES8_S8_EEENS6_IJNS7_ILi128EEESA_NS7_ILi256EEEEEELi256ENS_12float_e4m3_tEfNS_4arch4Sm90ELb1ELb0ELb1ELb0ELb1ELb0ELb0ELb1ELb0ELb1ELb1ELb0EEENS1_21CollectiveEpilogueFwdINS6_IJSA_SB_SA_EEES9_NS_10bfloat16_tESF_Li256ELb0ELb1ELb1ELb1EEENS1_19SingleTileSchedulerILb0ELb1ELb1ELi128EEEEEEEEEvNT_6ParamsE)
        /*004c*/ 	.short	0x0380
        /*004e*/ 	.short	0x0a00


	//----- nvinfo : EIATTR_SW_WAR
	.align		4
.L_146:
        /*0050*/ 	.byte	0x04, 0x36
        /*0052*/ 	.short	(.L_148 - .L_147)
.L_147:
        /*0054*/ 	.word	0x00000008
.L_148:


//--------------------- .nv.info._ZN7cutlass13device_kernelIN5flash11enable_sm90INS1_16FlashAttnFwdSm90INS1_25CollectiveMainloopFwdSm90ILi2EN4cute5tupleIJNS5_1CILi1EEES8_S8_EEENS6_IJNS7_ILi128EEESA_NS7_ILi256EEEEEELi256ENS_12float_e4m3_tEfNS_4arch4Sm90ELb1ELb0ELb1ELb1ELb1ELb0ELb0ELb1ELb0ELb1ELb1ELb0EEENS1_21CollectiveEpilogueFwdINS6_IJSA_SB_SA_EEES9_NS_10bfloat16_tESF_Li256ELb1ELb1ELb1ELb1EEENS1_36VarlenDynamicPersistentTileSchedulerILi128ELi128ELi256ELi128ELb1ELb1ELb1ELb1ELb1ELb1EEEEEEEEEvNT_6ParamsE --------------------------
	.section	.nv.info._ZN7cutlass13device_kernelIN5flash11enable_sm90INS1_16FlashAttnFwdSm90INS1_25CollectiveMainloopFwdSm90ILi2EN4cute5tupleIJNS5_1CILi1EEES8_S8_EEENS6_IJNS7_ILi128EEESA_NS7_ILi256EEEEEELi256ENS_12float_e4m3_tEfNS_4arch4Sm90ELb1ELb0ELb1ELb1ELb1ELb0ELb0ELb1ELb0ELb1ELb1ELb0EEENS1_21CollectiveEpilogueFwdINS6_IJSA_SB_SA_EEES9_NS_10bfloat16_tESF_Li256ELb1ELb1ELb1ELb1EEENS1_36VarlenDynamicPersistentTileSchedulerILi128ELi128ELi256ELi128ELb1ELb1ELb1ELb1ELb1ELb1EEEEEEEEEvNT_6ParamsE,"",@"SHT_CUDA_INFO"
	.sectionflags	@""
	.align	4


	//----- nvinfo : EIATTR_CUDA_API_VERSION
	.align		4
        /*0000*/ 	.byte	0x04, 0x37
        /*0002*/ 	.short	(.L_150 - .L_149)
.L_149:
        /*0004*/ 	.word	0x00000082


	//----- nvinfo : EIATTR_KPARAM_INFO
	.align		4
.L_150:
        /*0008*/ 	.byte	0x04, 0x17
        /*000a*/ 	.short	(.L_152 - .L_151)
.L_151:
        /*000c*/ 	.word	0x00000000
        /*0010*/ 	.short	0x0000
        /*0012*/ 	.short	0x0000
        /*0014*/ 	.byte	0x00, 0xf0, 0x01, 0x2a


	//----- nvinfo : EIATTR_SPARSE_MMA_MASK
	.align		4
.L_152:
        /*0018*/ 	.byte	0x03, 0x50
        /*001a*/ 	.short	0x0000


	//----- nvinfo : EIATTR_MAXREG_COUNT
	.align		4
        /*001c*/ 	.byte	0x03, 0x1b
        /*001e*/ 	.short	0x00a8


	//----- nvinfo : EIATTR_MERCURY_ISA_VERSION
	.align		4
        /*0020*/ 	.byte	0x03, 0x5f
        /*0022*/ 	.short	0x0101


	//----- nvinfo : EIATTR_VRC_CTA_INIT_COUNT
	.align		4
        /*0024*/ 	.byte	0x02, 0x4a
	.zero		1
	.zero		1


	//----- nvinfo : EIATTR_EXIT_INSTR_OFFSETS
	.align		4
        /*0028*/ 	.byte	0x04, 0x1c
        /*002a*/ 	.short	(.L_154 - .L_153)


	//   ....[0]....
.L_153:
        /*002c*/ 	.word	0x00000010


	//----- nvinfo : EIATTR_MAX_THREADS
	.align		4
.L_154:
        /*0030*/ 	.byte	0x04, 0x05
        /*0032*/ 	.short	(.L_156 - .L_155)
.L_155:
        /*0034*/ 	.word	0x00000180
        /*0038*/ 	.word	0x00000001
        /*003c*/ 	.word	0x00000001


	//----- nvinfo : EIATTR_CBANK_PARAM_SIZE
	.align		4
.L_156:
        /*0040*/ 	.byte	0x03, 0x19
        /*0042*/ 	.short	0x0a80


	//----- nvinfo : EIATTR_PARAM_CBANK
	.align		4
        /*0044*/ 	.byte	0x04, 0x0a
        /*0046*/ 	.short	(.L_158 - .L_157)
	.align		4
.L_157:
        /*0048*/ 	.word	index@(.nv.constant0._ZN7cutlass13device_kernelIN5flash11enable_sm90INS1_16FlashAttnFwdSm90INS1_25CollectiveMainloopFwdSm90ILi2EN4cute5tupleIJNS5_1CILi1EEES8_S8_EEENS6_IJNS7_ILi128EEESA_NS7_ILi256EEEEEELi256ENS_12float_e4m3_tEfNS_4arch4Sm90ELb1ELb0ELb1ELb1ELb1ELb0ELb0ELb1ELb0ELb1ELb1ELb0EEENS1_21CollectiveEpilogueFwdINS6_IJSA_SB_SA_EEES9_NS_10bfloat16_tESF_Li256ELb1ELb1ELb1ELb1EEENS1_36VarlenDynamicPersistentTileSchedulerILi128ELi128ELi256ELi128ELb1ELb1ELb1ELb1ELb1ELb1EEEEEEEEEvNT_6ParamsE)
        /*004c*/ 	.short	0x0380
        /*004e*/ 	.short	0x0a80


	//----- nvinfo : EIATTR_SW_WAR
	.align		4
.L_158:
        /*0050*/ 	.byte	0x04, 0x36
        /*0052*/ 	.short	(.L_160 - .L_159)
.L_159:
        /*0054*/ 	.word	0x00000008
.L_160:


//--------------------- .nv.info._ZN7cutlass13device_kernelIN5flash11enable_sm90INS1_16FlashAttnFwdSm90INS1_25CollectiveMainloopFwdSm90ILi2EN4cute5tupleIJNS5_1CILi1EEES8_S8_EEENS6_IJNS7_ILi128EEESA_NS7_ILi256EEEEEELi256ENS_12float_e4m3_tEfNS_4arch4Sm90ELb1ELb0ELb1ELb1ELb1ELb1ELb0ELb1ELb0ELb1ELb1ELb0EEENS1_21CollectiveEpilogueFwdINS6_IJSA_SB_SA_EEES9_NS_10bfloat16_tESF_Li256ELb1ELb1ELb1ELb1EEENS1_36VarlenDynamicPersistentTileSchedulerILi128ELi128ELi256ELi128ELb1ELb1ELb1ELb1ELb1ELb1EEEEEEEEEvNT_6ParamsE --------------------------
	.section	.nv.info._ZN7cutlass13device_kernelIN5flash11enable_sm90INS1_16FlashAttnFwdSm90INS1_25CollectiveMainloopFwdSm90ILi2EN4cute5tupleIJNS5_1CILi1EEES8_S8_EEENS6_IJNS7_ILi128EEESA_NS7_ILi256EEEEEELi256ENS_12float_e4m3_tEfNS_4arch4Sm90ELb1ELb0ELb1ELb1ELb1ELb1ELb0ELb1ELb0ELb1ELb1ELb0EEENS1_21CollectiveEpilogueFwdINS6_IJSA_SB_SA_EEES9_NS_10bfloat16_tESF_Li256ELb1ELb1ELb1ELb1EEENS1_36VarlenDynamicPersistentTileSchedulerILi128ELi128ELi256ELi128ELb1ELb1ELb1ELb1ELb1ELb1EEEEEEEEEvNT_6ParamsE,"",@"SHT_CUDA_INFO"
	.sectionflags	@""
	.align	4


	//----- nvinfo : EIATTR_CUDA_API_VERSION
	.align		4
        /*0000*/ 	.byte	0x04, 0x37
        /*0002*/ 	.short	(.L_162 - .L_161)
.L_161:
        /*0004*/ 	.word	0x00000082


	//----- nvinfo : EIATTR_KPARAM_INFO
	.align		4
.L_162:
        /*0008*/ 	.byte	0x04, 0x17
        /*000a*/ 	.short	(.L_164 - .L_163)
.L_163:
        /*000c*/ 	.word	0x00000000
        /*0010*/ 	.short	0x0000
        /*0012*/ 	.short	0x0000
        /*0014*/ 	.byte	0x00, 0xf0, 0x01, 0x2a


	//----- nvinfo : EIATTR_SPARSE_MMA_MASK
	.align		4
.L_164:
        /*0018*/ 	.byte	0x03, 0x50
        /*001a*/ 	.short	0x0000


	//----- nvinfo : EIATTR_MAXREG_COUNT
	.align		4
        /*001c*/ 	.byte	0x03, 0x1b
        /*001e*/ 	.short	0x00a8


	//----- nvinfo : EIATTR_MERCURY_ISA_VERSION
	.align		4
        /*0020*/ 	.byte	0x03, 0x5f
        /*0022*/ 	.short	0x0101


	//----- nvinfo : EIATTR_VRC_CTA_INIT_COUNT
	.align		4
        /*0024*/ 	.byte	0x02, 0x4a
	.zero		1
	.zero		1


	//----- nvinfo : EIATTR_EXIT_INSTR_OFFSETS
	.align		4
        /*0028*/ 	.byte	0x04, 0x1c
        /*002a*/ 	.short	(.L_166 - .L_165)


	//   ....[0]....
.L_165:
        /*002c*/ 	.word	0x00000010


	//----- nvinfo : EIATTR_MAX_THREADS
	.align		4
.L_166:
        /*0030*/ 	.byte	0x04, 0x05
        /*0032*/ 	.short	(.L_168 - .L_167)
.L_167:
        /*0034*/ 	.word	0x00000180
        /*0038*/ 	.word	0x00000001
        /*003c*/ 	.word	0x00000001


	//----- nvinfo : EIATTR_CBANK_PARAM_SIZE
	.align		4
.L_168:
        /*0040*/ 	.byte	0x03, 0x19
        /*0042*/ 	.short	0x0a80


	//----- nvinfo : EIATTR_PARAM_CBANK
	.align		4
        /*0044*/ 	.byte	0x04, 0x0a
        /*0046*/ 	.short	(.L_170 - .L_169)
	.align		4
.L_169:
        /*0048*/ 	.word	index@(.nv.constant0._ZN7cutlass13device_kernelIN5flash11enable_sm90INS1_16FlashAttnFwdSm90INS1_25CollectiveMainloopFwdSm90ILi2EN4cute5tupleIJNS5_1CILi1EEES8_S8_EEENS6_IJNS7_ILi128EEESA_NS7_ILi256EEEEEELi256ENS_12float_e4m3_tEfNS_4arch4Sm90ELb1ELb0ELb1ELb1ELb1ELb1ELb0ELb1ELb0ELb1ELb1ELb0EEENS1_21CollectiveEpilogueFwdINS6_IJSA_SB_SA_EEES9_NS_10bfloat16_tESF_Li256ELb1ELb1ELb1ELb1EEENS1_36VarlenDynamicPersistentTileSchedulerILi128ELi128ELi256ELi128ELb1ELb1ELb1ELb1ELb1ELb1EEEEEEEEEvNT_6ParamsE)
        /*004c*/ 	.short	0x0380
        /*004e*/ 	.short	0x0a80


	//----- nvinfo : EIATTR_SW_WAR
	.align		4
.L_170:
        /*0050*/ 	.byte	0x04, 0x36
        /*0052*/ 	.short	(.L_172 - .L_171)
.L_171:
        /*0054*/ 	.word	0x00000008
.L_172:


//--------------------- .nv.callgraph             --------------------------
	.section	.nv.callgraph,"",@"SHT_CUDA_CALLGRAPH"
	.align	4
	.sectionentsize	8
	.align		4
        /*0000*/ 	.word	0x00000000
	.align		4
        /*0004*/ 	.word	0xffffffff
	.align		4
        /*0008*/ 	.word	0x00000000
	.align		4
        /*000c*/ 	.word	0xfffffffe
	.align		4
        /*0010*/ 	.word	0x00000000
	.align		4
        /*0014*/ 	.word	0xfffffffd
	.align		4
        /*0018*/ 	.word	0x00000000
	.align		4
        /*001c*/ 	.word	0xfffffffc


//--------------------- .nv.constant4             --------------------------
	.section	.nv.constant4,"a",@progbits
	.align	8
	.align		8
.nv.constant4:
        /*0000*/ 	.dword	_ZN86_INTERNAL_c2f450a7_50_flash_fwd_hdim256_e4m3_paged_split_softcap_sm90_cu_a6473388_30394cuda3std3__45__cpo5beginE
	.align		8
        /*0008*/ 	.dword	_ZN86_INTERNAL_c2f450a7_50_flash_fwd_hdim256_e4m3_paged_split_softcap_sm90_cu_a6473388_30394cuda3std3__45__cpo3endE
	.align		8
        /*0010*/ 	.dword	_ZN86_INTERNAL_c2f450a7_50_flash_fwd_hdim256_e4m3_paged_split_softcap_sm90_cu_a6473388_30394cuda3std3__45__cpo6cbeginE
	.align		8
        /*0018*/ 	.dword	_ZN86_INTERNAL_c2f450a7_50_flash_fwd_hdim256_e4m3_paged_split_softcap_sm90_cu_a6473388_30394cuda3std3__45__cpo4cendE
	.align		8
        /*0020*/ 	.dword	_ZN86_INTERNAL_c2f450a7_50_flash_fwd_hdim256_e4m3_paged_split_softcap_sm90_cu_a6473388_30394cuda3std3__488_GLOBAL__N__c2f450a7_50_flash_fwd_hdim256_e4m3_paged_split_softcap_sm90_cu_a6473388_30396ignoreE
	.align		8
        /*0028*/ 	.dword	_ZN86_INTERNAL_c2f450a7_50_flash_fwd_hdim256_e4m3_paged_split_softcap_sm90_cu_a6473388_30394cuda3std3__419piecewise_constructE
	.align		8
        /*0030*/ 	.dword	_ZN86_INTERNAL_c2f450a7_50_flash_fwd_hdim256_e4m3_paged_split_softcap_sm90_cu_a6473388_30394cuda3std3__48in_placeE
	.align		8
        /*0038*/ 	.dword	_ZN86_INTERNAL_c2f450a7_50_flash_fwd_hdim256_e4m3_paged_split_softcap_sm90_cu_a6473388_30394cuda3std6ranges3__45__cpo4swapE
	.align		8
        /*0040*/ 	.dword	_ZN86_INTERNAL_c2f450a7_50_flash_fwd_hdim256_e4m3_paged_split_softcap_sm90_cu_a6473388_30394cuda3std6ranges3__45__cpo9iter_moveE
	.align		8
        /*0048*/ 	.dword	_ZN86_INTERNAL_c2f450a7_50_flash_fwd_hdim256_e4m3_paged_split_softcap_sm90_cu_a6473388_30394cute7productE
	.align		8
        /*0050*/ 	.dword	_ZN86_INTERNAL_c2f450a7_50_flash_fwd_hdim256_e4m3_paged_split_softcap_sm90_cu_a6473388_30394cute1_E


//--------------------- .text._ZN7cutlass13device_kernelIN5flash11enable_sm90INS1_16FlashAttnFwdSm90INS1_25CollectiveMainloopFwdSm90ILi2EN4cute5tupleIJNS5_1CILi1EEES8_S8_EEENS6_IJNS7_ILi128EEESA_NS7_ILi256EEEEEELi256ENS_12float_e4m3_tEfNS_4arch4Sm90ELb0ELb0ELb1ELb0ELb1ELb0ELb0ELb1ELb0ELb1ELb1ELb0EEENS1_21CollectiveEpilogueFwdINS6_IJSA_SB_SA_EEES9_NS_10bfloat16_tESF_Li256ELb0ELb1ELb1ELb1EEENS1_19SingleTileSchedulerILb0ELb1ELb1ELi128EEEEEEEEEvNT_6ParamsE --------------------------
	.section	.text._ZN7cutlass13device_kernelIN5flash11enable_sm90INS1_16FlashAttnFwdSm90INS1_25CollectiveMainloopFwdSm90ILi2EN4cute5tupleIJNS5_1CILi1EEES8_S8_EEENS6_IJNS7_ILi128EEESA_NS7_ILi256EEEEEELi256ENS_12float_e4m3_tEfNS_4arch4Sm90ELb0ELb0ELb1ELb0ELb1ELb0ELb0ELb1ELb0ELb1ELb1ELb0EEENS1_21CollectiveEpilogueFwdINS6_IJSA_SB_SA_EEES9_NS_10bfloat16_tESF_Li256ELb0ELb1ELb1ELb1EEENS1_19SingleTileSchedulerILb0ELb1ELb1ELi128EEEEEEEEEvNT_6ParamsE,"ax",@progbits
	.align	128
.text._ZN7cutlass13device_kernelIN5flash11enable_sm90INS1_16FlashAttnFwdSm90INS1_25CollectiveMainloopFwdSm90ILi2EN4cute5tupleIJNS5_1CILi1EEES8_S8_EEENS6_IJNS7_ILi128EEESA_NS7_ILi256EEEEEELi256ENS_12float_e4m3_tEfNS_4arch4Sm90ELb0ELb0ELb1ELb0ELb1ELb0ELb0ELb1ELb0ELb1ELb1ELb0EEENS1_21CollectiveEpilogueFwdINS6_IJSA_SB_SA_EEES9_NS_10bfloat16_tESF_Li256ELb0ELb1ELb1ELb1EEENS1_19SingleTileSchedulerILb0ELb1ELb1ELi128EEEEEEEEEvNT_6ParamsE:
        .type           _ZN7cutlass13device_kernelIN5flash11enable_sm90INS1_16FlashAttnFwdSm90INS1_25CollectiveMainloopFwdSm90ILi2EN4cute5tupleIJNS5_1CILi1EEES8_S8_EEENS6_IJNS7_ILi128EEESA_NS7_ILi256EEEEEELi256ENS_12float_e4m3_tEfNS_4arch4Sm90ELb0ELb0ELb1ELb0ELb1ELb0ELb0ELb1ELb0ELb1ELb1ELb0EEENS1_21CollectiveEpilogueFwdINS6_IJSA_SB_SA_EEES9_NS_10bfloat16_tESF_Li256ELb0ELb1ELb1ELb1EEENS1_19SingleTileSchedulerILb0ELb1ELb1ELi128EEEEEEEEEvNT_6ParamsE,@function
        .size           _ZN7cutlass13device_kernelIN5flash11enable_sm90INS1_16FlashAttnFwdSm90INS1_25CollectiveMainloopFwdSm90ILi2EN4cute5tupleIJNS5_1CILi1EEES8_S8_EEENS6_IJNS7_ILi128EEESA_NS7_ILi256EEEEEELi256ENS_12float_e4m3_tEfNS_4arch4Sm90ELb0ELb0ELb1ELb0ELb1ELb0ELb0ELb1ELb0ELb1ELb1ELb0EEENS1_21CollectiveEpilogueFwdINS6_IJSA_SB_SA_EEES9_NS_10bfloat16_tESF_Li256ELb0ELb1ELb1ELb1EEENS1_19SingleTileSchedulerILb0ELb1ELb1ELi128EEEEEEEEEvNT_6ParamsE,(.L_x_9 - _ZN7cutlass13device_kernelIN5flash11enable_sm90INS1_16FlashAttnFwdSm90INS1_25CollectiveMainloopFwdSm90ILi2EN4cute5tupleIJNS5_1CILi1EEES8_S8_EEENS6_IJNS7_ILi128EEESA_NS7_ILi256EEEEEELi256ENS_12float_e4m3_tEfNS_4arch4Sm90ELb0ELb0ELb1ELb0ELb1ELb0ELb0ELb1ELb0ELb1ELb1ELb0EEENS1_21CollectiveEpilogueFwdINS6_IJSA_SB_SA_EEES9_NS_10bfloat16_tESF_Li256ELb0ELb1ELb1ELb1EEENS1_19SingleTileSchedulerILb0ELb1ELb1ELi128EEEEEEEEEvNT_6ParamsE)
        .other          _ZN7cutlass13device_kernelIN5flash11enable_sm90INS1_16FlashAttnFwdSm90INS1_25CollectiveMainloopFwdSm90ILi2EN4cute5tupleIJNS5_1CILi1EEES8_S8_EEENS6_IJNS7_ILi128EEESA_NS7_ILi256EEEEEELi256ENS_12float_e4m3_tEfNS_4arch4Sm90ELb0ELb0ELb1ELb0ELb1ELb0ELb0ELb1ELb0ELb1ELb1ELb0EEENS1_21CollectiveEpilogueFwdINS6_IJSA_SB_SA_EEES9_NS_10bfloat16_tESF_Li256ELb0ELb1ELb1ELb1EEENS1_19SingleTileSchedulerILb0ELb1ELb1ELi128EEEEEEEEEvNT_6ParamsE,@"STO_CUDA_ENTRY STV_DEFAULT"
_ZN7cutlass13device_kernelIN5flash11enable_sm90INS1_16FlashAttnFwdSm90INS1_25CollectiveMainloopFwdSm90ILi2EN4cute5tupleIJNS5_1CILi1EEES8_S8_EEENS6_IJNS7_ILi128EEESA_NS7_ILi256EEEEEELi256ENS_12float_e4m3_tEfNS_4arch4Sm90ELb0ELb0ELb1ELb0ELb1ELb0ELb0ELb1ELb0ELb1ELb1ELb0EEENS1_21CollectiveEpilogueFwdINS6_IJSA_SB_SA_EEES9_NS_10bfloat16_tESF_Li256ELb0ELb1ELb1ELb1EEENS1_19SingleTileSchedulerILb0ELb1ELb1ELi128EEEEEEEEEvNT_6ParamsE:
[----:B------:R-:W-:Y:S01]  /*0000*/  LDC R1, c[0x0][0x37c] ;  /* 0x0000df00ff017b82 */ /* 0x000fe20000000800 */
[----:B------:R-:W-:Y:S05]  /*0010*/  EXIT ;  /* 0x000000000000794d */ /* 0x000fea0003800000 */
.L_x_0:
[----:B------:R-:W-:-:S00]  /*0020*/  BRA `(.L_x_0) ;  /* 0xfffffffc00fc7947 */ /* 0x000fc0000383ffff */
[----:B------:R-:W-:-:S00]  /*0030*/  NOP ;  /* 0x0000000000007918 */ /* 0x000fc00000000000 */
        /* <DEDUP_REMOVED lines=12> */
.L_x_9:


//--------------------- .text._ZN7cutlass13device_kernelIN5flash11enable_sm90INS1_16FlashAttnFwdSm90INS1_25CollectiveMainloopFwdSm90ILi2EN4cute5tupleIJNS5_1CILi1EEES8_S8_EEENS6_IJNS7_ILi128EEESA_NS7_ILi256EEEEEELi256ENS_12float_e4m3_tEfNS_4arch4Sm90ELb0ELb0ELb1ELb1ELb1ELb0ELb0ELb1ELb0ELb1ELb1ELb0EEENS1_21CollectiveEpilogueFwdINS6_IJSA_SB_SA_EEES9_NS_10bfloat16_tESF_Li256ELb1ELb1ELb1ELb1EEENS1_36VarlenDynamicPersistentTileSchedulerILi128ELi128ELi256ELi128ELb1ELb1ELb1ELb0ELb1ELb1EEEEEEEEEvNT_6ParamsE --------------------------
	.section	.text._ZN7cutlass13device_kernelIN5flash11enable_sm90INS1_16FlashAttnFwdSm90INS1_25CollectiveMainloopFwdSm90ILi2EN4cute5tupleIJNS5_1CILi1EEES8_S8_EEENS6_IJNS7_ILi128EEESA_NS7_ILi256EEEEEELi256ENS_12float_e4m3_tEfNS_4arch4Sm90ELb0ELb0ELb1ELb1ELb1ELb0ELb0ELb1ELb0ELb1ELb1ELb0EEENS1_21CollectiveEpilogueFwdINS6_IJSA_SB_SA_EEES9_NS_10bfloat16_tESF_Li256ELb1ELb1ELb1ELb1EEENS1_36VarlenDynamicPersistentTileSchedulerILi128ELi128ELi256ELi128ELb1ELb1ELb1ELb0ELb1ELb1EEEEEEEEEvNT_6ParamsE,"ax",@progbits
	.align	128
.text._ZN7cutlass13device_kernelIN5flash11enable_sm90INS1_16FlashAttnFwdSm90INS1_25CollectiveMainloopFwdSm90ILi2EN4cute5tupleIJNS5_1CILi1EEES8_S8_EEENS6_IJNS7_ILi128EEESA_NS7_ILi256EEEEEELi256ENS_12float_e4m3_tEfNS_4arch4Sm90ELb0ELb0ELb1ELb1ELb1ELb0ELb0ELb1ELb0ELb1ELb1ELb0EEENS1_21CollectiveEpilogueFwdINS6_IJSA_SB_SA_EEES9_NS_10bfloat16_tESF_Li256ELb1ELb1ELb1ELb1EEENS1_36VarlenDynamicPersistentTileSchedulerILi128ELi128ELi256ELi128ELb1ELb1ELb1ELb0ELb1ELb1EEEEEEEEEvNT_6ParamsE:
        .type           _ZN7cutlass13device_kernelIN5flash11enable_sm90INS1_16FlashAttnFwdSm90INS1_25CollectiveMainloopFwdSm90ILi2EN4cute5tupleIJNS5_1CILi1EEES8_S8_EEENS6_IJNS7_ILi128EEESA_NS7_ILi256EEEEEELi256ENS_12float_e4m3_tEfNS_4arch4Sm90ELb0ELb0ELb1ELb1ELb1ELb0ELb0ELb1ELb0ELb1ELb1ELb0EEENS1_21CollectiveEpilogueFwdINS6_IJSA_SB_SA_EEES9_NS_10bfloat16_tESF_Li256ELb1ELb1ELb1ELb1EEENS1_36VarlenDynamicPersistentTileSchedulerILi128ELi128ELi256ELi128ELb1ELb1ELb1ELb0ELb1ELb1EEEEEEEEEvNT_6ParamsE,@function
        .size           _ZN7cutlass13device_kernelIN5flash11enable_sm90INS1_16FlashAttnFwdSm90INS1_25CollectiveMainloopFwdSm90ILi2EN4cute5tupleIJNS5_1CILi1EEES8_S8_EEENS6_IJNS7_ILi128EEESA_NS7_ILi256EEEEEELi256ENS_12float_e4m3_tEfNS_4arch4Sm90ELb0ELb0ELb1ELb1ELb1ELb0ELb0ELb1ELb0ELb1ELb1ELb0EEENS1_21CollectiveEpilogueFwdINS6_IJSA_SB_SA_EEES9_NS_10bfloat16_tESF_Li256ELb1ELb1ELb1ELb1EEENS1_36VarlenDynamicPersistentTileSchedulerILi128ELi128ELi256ELi128ELb1ELb1ELb1ELb0ELb1ELb1EEEEEEEEEvNT_6ParamsE,(.L_x_10 - _ZN7cutlass13device_kernelIN5flash11enable_sm90INS1_16FlashAttnFwdSm90INS1_25CollectiveMainloopFwdSm90ILi2EN4cute5tupleIJNS5_1CILi1EEES8_S8_EEENS6_IJNS7_ILi128EEESA_NS7_ILi256EEEEEELi256ENS_12float_e4m3_tEfNS_4arch4Sm90ELb0ELb0ELb1ELb1ELb1ELb0ELb0ELb1ELb0ELb1ELb1ELb0EEENS1_21CollectiveEpilogueFwdINS6_IJSA_SB_SA_EEES9_NS_10bfloat16_tESF_Li256ELb1ELb1ELb1ELb1EEENS1_36VarlenDynamicPersistentTileSchedulerILi128ELi128ELi256ELi128ELb1ELb1ELb1ELb0ELb1ELb1EEEEEEEEEvNT_6ParamsE)
        .other          _ZN7cutlass13device_kernelIN5flash11enable_sm90INS1_16FlashAttnFwdSm90INS1_25CollectiveMainloopFwdSm90ILi2EN4cute5tupleIJNS5_1CILi1EEES8_S8_EEENS6_IJNS7_ILi128EEESA_NS7_ILi256EEEEEELi256ENS_12float_e4m3_tEfNS_4arch4Sm90ELb0ELb0ELb1ELb1ELb1ELb0ELb0ELb1ELb0ELb1ELb1ELb0EEENS1_21CollectiveEpilogueFwdINS6_IJSA_SB_SA_EEES9_NS_10bfloat16_tESF_Li256ELb1ELb1ELb1ELb1EEENS1_36VarlenDynamicPersistentTileSchedulerILi128ELi128ELi256ELi128ELb1ELb1ELb1ELb0ELb1ELb1EEEEEEEEEvNT_6ParamsE,@"STO_CUDA_ENTRY STV_DEFAULT"
_ZN7cutlass13device_kernelIN5flash11enable_sm90INS1_16FlashAttnFwdSm90INS1_25CollectiveMainloopFwdSm90ILi2EN4cute5tupleIJNS5_1CILi1EEES8_S8_EEENS6_IJNS7_ILi128EEESA_NS7_ILi256EEEEEELi256ENS_12float_e4m3_tEfNS_4arch4Sm90ELb0ELb0ELb1ELb1ELb1ELb0ELb0ELb1ELb0ELb1ELb1ELb0EEENS1_21CollectiveEpilogueFwdINS6_IJSA_SB_SA_EEES9_NS_10bfloat16_tESF_Li256ELb1ELb1ELb1ELb1EEENS1_36VarlenDynamicPersistentTileSchedulerILi128ELi128ELi256ELi128ELb1ELb1ELb1ELb0ELb1ELb1EEEEEEEEEvNT_6ParamsE:
[----:B------:R-:W-:Y:S01]  /*0000*/  LDC R1, c[0x0][0x37c] ;  /* 0x0000df00ff017b82 */ /* 0x000fe20000000800 */
[----:B------:R-:W-:Y:S05]  /*0010*/  EXIT ;  /* 0x000000000000794d */ /* 0x000fea0003800000 */
.L_x_1:
        /* <DEDUP_REMOVED lines=14> */
.L_x_10:


//--------------------- .text._ZN7cutlass13device_kernelIN5flash11enable_sm90INS1_16FlashAttnFwdSm90INS1_25CollectiveMainloopFwdSm90ILi2EN4cute5tupleIJNS5_1CILi1EEES8_S8_EEENS6_IJNS7_ILi128EEESA_NS7_ILi256EEEEEELi256ENS_12float_e4m3_tEfNS_4arch4Sm90ELb0ELb0ELb1ELb1ELb1ELb1ELb0ELb1ELb0ELb1ELb1ELb0EEENS1_21CollectiveEpilogueFwdINS6_IJSA_SB_SA_EEES9_NS_10bfloat16_tESF_Li256ELb1ELb1ELb1ELb1EEENS1_36VarlenDynamicPersistentTileSchedulerILi128ELi128ELi256ELi128ELb1ELb1ELb1ELb0ELb1ELb1EEEEEEEEEvNT_6ParamsE --------------------------
	.section	.text._ZN7cutlass13device_kernelIN5flash11enable_sm90INS1_16FlashAttnFwdSm90INS1_25CollectiveMainloopFwdSm90ILi2EN4cute5tupleIJNS5_1CILi1EEES8_S8_EEENS6_IJNS7_ILi128EEESA_NS7_ILi256EEEEEELi256ENS_12float_e4m3_tEfNS_4arch4Sm90ELb0ELb0ELb1ELb1ELb1ELb1ELb0ELb1ELb0ELb1ELb1ELb0EEENS1_21CollectiveEpilogueFwdINS6_IJSA_SB_SA_EEES9_NS_10bfloat16_tESF_Li256ELb1ELb1ELb1ELb1EEENS1_36VarlenDynamicPersistentTileSchedulerILi128ELi128ELi256ELi128ELb1ELb1ELb1ELb0ELb1ELb1EEEEEEEEEvNT_6ParamsE,"ax",@progbits
	.align	128
.text._ZN7cutlass13device_kernelIN5flash11enable_sm90INS1_16FlashAttnFwdSm90INS1_25CollectiveMainloopFwdSm90ILi2EN4cute5tupleIJNS5_1CILi1EEES8_S8_EEENS6_IJNS7_ILi128EEESA_NS7_ILi256EEEEEELi256ENS_12float_e4m3_tEfNS_4arch4Sm90ELb0ELb0ELb1ELb1ELb1ELb1ELb0ELb1ELb0ELb1ELb1ELb0EEENS1_21CollectiveEpilogueFwdINS6_IJSA_SB_SA_EEES9_NS_10bfloat16_tESF_Li256ELb1ELb1ELb1ELb1EEENS1_36VarlenDynamicPersistentTileSchedulerILi128ELi128ELi256ELi128ELb1ELb1ELb1ELb0ELb1ELb1EEEEEEEEEvNT_6ParamsE:
        .type           _ZN7cutlass13device_kernelIN5flash11enable_sm90INS1_16FlashAttnFwdSm90INS1_25CollectiveMainloopFwdSm90ILi2EN4cute5tupleIJNS5_1CILi1EEES8_S8_EEENS6_IJNS7_ILi128EEESA_NS7_ILi256EEEEEELi256ENS_12float_e4m3_tEfNS_4arch4Sm90ELb0ELb0ELb1ELb1ELb1ELb1ELb0ELb1ELb0ELb1ELb1ELb0EEENS1_21CollectiveEpilogueFwdINS6_IJSA_SB_SA_EEES9_NS_10bfloat16_tESF_Li256ELb1ELb1ELb1ELb1EEENS1_36VarlenDynamicPersistentTileSchedulerILi128ELi128ELi256ELi128ELb1ELb1ELb1ELb0ELb1ELb1EEEEEEEEEvNT_6ParamsE,@function
        .size           _ZN7cutlass13device_kernelIN5flash11enable_sm90INS1_16FlashAttnFwdSm90INS1_25CollectiveMainloopFwdSm90ILi2EN4cute5tupleIJNS5_1CILi1EEES8_S8_EEENS6_IJNS7_ILi128EEESA_NS7_ILi256EEEEEELi256ENS_12float_e4m3_tEfNS_4arch4Sm90ELb0ELb0ELb1ELb1ELb1ELb1ELb0ELb1ELb0ELb1ELb1ELb0EEENS1_21CollectiveEpilogueFwdINS6_IJSA_SB_SA_EEES9_NS_10bfloat16_tESF_Li256ELb1ELb1ELb1ELb1EEENS1_36VarlenDynamicPersistentTileSchedulerILi128ELi128ELi256ELi128ELb1ELb1ELb1ELb0ELb1ELb1EEEEEEEEEvNT_6ParamsE,(.L_x_11 - _ZN7cutlass13device_kernelIN5flash11enable_sm90INS1_16FlashAttnFwdSm90INS1_25CollectiveMainloopFwdSm90ILi2EN4cute5tupleIJNS5_1CILi1EEES8_S8_EEENS6_IJNS7_ILi128EEESA_NS7_ILi256EEEEEELi256ENS_12float_e4m3_tEfNS_4arch4Sm90ELb0ELb0ELb1ELb1ELb1ELb1ELb0ELb1ELb0ELb1ELb1ELb0EEENS1_21CollectiveEpilogueFwdINS6_IJSA_SB_SA_EEES9_NS_10bfloat16_tESF_Li256ELb1ELb1ELb1ELb1EEENS1_36VarlenDynamicPersistentTileSchedulerILi128ELi128ELi256ELi128ELb1ELb1ELb1ELb0ELb1ELb1EEEEEEEEEvNT_6ParamsE)
        .other          _ZN7cutlass13device_kernelIN5flash11enable_sm90INS1_16FlashAttnFwdSm90INS1_25CollectiveMainloopFwdSm90ILi2EN4cute5tupleIJNS5_1CILi1EEES8_S8_EEENS6_IJNS7_ILi128EEESA_NS7_ILi256EEEEEELi256ENS_12float_e4m3_tEfNS_4arch4Sm90ELb0ELb0ELb1ELb1ELb1ELb1ELb0ELb1ELb0ELb1ELb1ELb0EEENS1_21CollectiveEpilogueFwdINS6_IJSA_SB_SA_EEES9_NS_10bfloat16_tESF_Li256ELb1ELb1ELb1ELb1EEENS1_36VarlenDynamicPersistentTileSchedulerILi128ELi128ELi256ELi128ELb1ELb1ELb1ELb0ELb1ELb1EEEEEEEEEvNT_6ParamsE,@"STO_CUDA_ENTRY STV_DEFAULT"
_ZN7cutlass13device_kernelIN5flash11enable_sm90INS1_16FlashAttnFwdSm90INS1_25CollectiveMainloopFwdSm90ILi2EN4cute5tupleIJNS5_1CILi1EEES8_S8_EEENS6_IJNS7_ILi128EEESA_NS7_ILi256EEEEEELi256ENS_12float_e4m3_tEfNS_4arch4Sm90ELb0ELb0ELb1ELb1ELb1ELb1ELb0ELb1ELb0ELb1ELb1ELb0EEENS1_21CollectiveEpilogueFwdINS6_IJSA_SB_SA_EEES9_NS_10bfloat16_tESF_Li256ELb1ELb1ELb1ELb1EEENS1_36VarlenDynamicPersistentTileSchedulerILi128ELi128ELi256ELi128ELb1ELb1ELb1ELb0ELb1ELb1EEEEEEEEEvNT_6ParamsE:
[----:B------:R-:W-:Y:S01]  /*0000*/  LDC R1, c[0x0][0x37c] ;  /* 0x0000df00ff017b82 */ /* 0x000fe20000000800 */
[----:B------:R-:W-:Y:S05]  /*0010*/  EXIT ;  /* 0x000000000000794d */ /* 0x000fea0003800000 */
.L_x_2:
        /* <DEDUP_REMOVED lines=14> */
.L_x_11:


//--------------------- .text._ZN7cutlass13device_kernelIN5flash11enable_sm90INS1_16FlashAttnFwdSm90INS1_25CollectiveMainloopFwdSm90ILi2EN4cute5tupleIJNS5_1CILi1EEES8_S8_EEENS6_IJNS7_ILi128EEENS7_ILi64EEENS7_ILi256EEEEEELi256ENS_12float_e4m3_tEfNS_4arch4Sm90ELb0ELb1ELb1ELb0ELb1ELb0ELb0ELb1ELb0ELb1ELb1ELb0EEENS1_21CollectiveEpilogueFwdINS6_IJSA_SC_SB_EEES9_NS_10bfloat16_tESG_Li256ELb0ELb1ELb1ELb1EEENS1_19SingleTileSchedulerILb0ELb1ELb1ELi128EEEEEEEEEvNT_6ParamsE --------------------------
	.section	.text._ZN7cutlass13device_kernelIN5flash11enable_sm90INS1_16FlashAttnFwdSm90INS1_25CollectiveMainloopFwdSm90ILi2EN4cute5tupleIJNS5_1CILi1EEES8_S8_EEENS6_IJNS7_ILi128EEENS7_ILi64EEENS7_ILi256EEEEEELi256ENS_12float_e4m3_tEfNS_4arch4Sm90ELb0ELb1ELb1ELb0ELb1ELb0ELb0ELb1ELb0ELb1ELb1ELb0EEENS1_21CollectiveEpilogueFwdINS6_IJSA_SC_SB_EEES9_NS_10bfloat16_tESG_Li256ELb0ELb1ELb1ELb1EEENS1_19SingleTileSchedulerILb0ELb1ELb1ELi128EEEEEEEEEvNT_6ParamsE,"ax",@progbits
	.align	128
.text._ZN7cutlass13device_kernelIN5flash11enable_sm90INS1_16FlashAttnFwdSm90INS1_25CollectiveMainloopFwdSm90ILi2EN4cute5tupleIJNS5_1CILi1EEES8_S8_EEENS6_IJNS7_ILi128EEENS7_ILi64EEENS7_ILi256EEEEEELi256ENS_12float_e4m3_tEfNS_4arch4Sm90ELb0ELb1ELb1ELb0ELb1ELb0ELb0ELb1ELb0ELb1ELb1ELb0EEENS1_21CollectiveEpilogueFwdINS6_IJSA_SC_SB_EEES9_NS_10bfloat16_tESG_Li256ELb0ELb1ELb1ELb1EEENS1_19SingleTileSchedulerILb0ELb1ELb1ELi128EEEEEEEEEvNT_6ParamsE:
        .type           _ZN7cutlass13device_kernelIN5flash11enable_sm90INS1_16FlashAttnFwdSm90INS1_25CollectiveMainloopFwdSm90ILi2EN4cute5tupleIJNS5_1CILi1EEES8_S8_EEENS6_IJNS7_ILi128EEENS7_ILi64EEENS7_ILi256EEEEEELi256ENS_12float_e4m3_tEfNS_4arch4Sm90ELb0ELb1ELb1ELb0ELb1ELb0ELb0ELb1ELb0ELb1ELb1ELb0EEENS1_21CollectiveEpilogueFwdINS6_IJSA_SC_SB_EEES9_NS_10bfloat16_tESG_Li256ELb0ELb1ELb1ELb1EEENS1_19SingleTileSchedulerILb0ELb1ELb1ELi128EEEEEEEEEvNT_6ParamsE,@function
        .size           _ZN7cutlass13device_kernelIN5flash11enable_sm90INS1_16FlashAttnFwdSm90INS1_25CollectiveMainloopFwdSm90ILi2EN4cute5tupleIJNS5_1CILi1EEES8_S8_EEENS6_IJNS7_ILi128EEENS7_ILi64EEENS7_ILi256EEEEEELi256ENS_12float_e4m3_tEfNS_4arch4Sm90ELb0ELb1ELb1ELb0ELb1ELb0ELb0ELb1ELb0ELb1ELb1ELb0EEENS1_21CollectiveEpilogueFwdINS6_IJSA_SC_SB_EEES9_NS_10bfloat16_tESG_Li256ELb0ELb1ELb1ELb1EEENS1_19SingleTileSchedulerILb0ELb1ELb1ELi128EEEEEEEEEvNT_6ParamsE,(.L_x_12 - _ZN7cutlass13device_kernelIN5flash11enable_sm90INS1_16FlashAttnFwdSm90INS1_25CollectiveMainloopFwdSm90ILi2EN4cute5tupleIJNS5_1CILi1EEES8_S8_EEENS6_IJNS7_ILi128EEENS7_ILi64EEENS7_ILi256EEEEEELi256ENS_12float_e4m3_tEfNS_4arch4Sm90ELb0ELb1ELb1ELb0ELb1ELb0ELb0ELb1ELb0ELb1ELb1ELb0EEENS1_21CollectiveEpilogueFwdINS6_IJSA_SC_SB_EEES9_NS_10bfloat16_tESG_Li256ELb0ELb1ELb1ELb1EEENS1_19SingleTileSchedulerILb0ELb1ELb1ELi128EEEEEEEEEvNT_6ParamsE)
        .other          _ZN7cutlass13device_kernelIN5flash11enable_sm90INS1_16FlashAttnFwdSm90INS1_25CollectiveMainloopFwdSm90ILi2EN4cute5tupleIJNS5_1CILi1EEES8_S8_EEENS6_IJNS7_ILi128EEENS7_ILi64EEENS7_ILi256EEEEEELi256ENS_12float_e4m3_tEfNS_4arch4Sm90ELb0ELb1ELb1ELb0ELb1ELb0ELb0ELb1ELb0ELb1ELb1ELb0EEENS1_21CollectiveEpilogueFwdINS6_IJSA_SC_SB_EEES9_NS_10bfloat16_tESG_Li256ELb0ELb1ELb1ELb1EEENS1_19SingleTileSchedulerILb0ELb1ELb1ELi128EEEEEEEEEvNT_6ParamsE,@"STO_CUDA_ENTRY STV_DEFAULT"
_ZN7cutlass13device_kernelIN5flash11enable_sm90INS1_16FlashAttnFwdSm90INS1_25CollectiveMainloopFwdSm90ILi2EN4cute5tupleIJNS5_1CILi1EEES8_S8_EEENS6_IJNS7_ILi128EEENS7_ILi64EEENS7_ILi256EEEEEELi256ENS_12float_e4m3_tEfNS_4arch4Sm90ELb0ELb1ELb1ELb0ELb1ELb0ELb0ELb1ELb0ELb1ELb1ELb0EEENS1_21CollectiveEpilogueFwdINS6_IJSA_SC_SB_EEES9_NS_10bfloat16_tESG_Li256ELb0ELb1ELb1ELb1EEENS1_19SingleTileSchedulerILb0ELb1ELb1ELi128EEEEEEEEEvNT_6ParamsE:
[----:B------:R-:W-:Y:S01]  /*0000*/  LDC R1, c[0x0][0x37c] ;  /* 0x0000df00ff017b82 */ /* 0x000fe20000000800 */
[----:B------:R-:W-:Y:S05]  /*0010*/  EXIT ;  /* 0x000000000000794d */ /* 0x000fea0003800000 */
.L_x_3:
        /* <DEDUP_REMOVED lines=14> */
.L_x_12:


//--------------------- .text._ZN7cutlass13device_kernelIN5flash11enable_sm90INS1_16FlashAttnFwdSm90INS1_25CollectiveMainloopFwdSm90ILi2EN4cute5tupleIJNS5_1CILi1EEES8_S8_EEENS6_IJNS7_ILi128EEENS7_ILi64EEENS7_ILi256EEEEEELi256ENS_12float_e4m3_tEfNS_4arch4Sm90ELb0ELb1ELb1ELb1ELb1ELb0ELb0ELb1ELb0ELb1ELb1ELb0EEENS1_21CollectiveEpilogueFwdINS6_IJSA_SC_SB_EEES9_NS_10bfloat16_tESG_Li256ELb1ELb1ELb1ELb1EEENS1_36VarlenDynamicPersistentTileSchedulerILi128ELi64ELi256ELi128ELb1ELb1ELb1ELb1ELb0ELb1EEEEEEEEEvNT_6ParamsE --------------------------
	.section	.text._ZN7cutlass13device_kernelIN5flash11enable_sm90INS1_16FlashAttnFwdSm90INS1_25CollectiveMainloopFwdSm90ILi2EN4cute5tupleIJNS5_1CILi1EEES8_S8_EEENS6_IJNS7_ILi128EEENS7_ILi64EEENS7_ILi256EEEEEELi256ENS_12float_e4m3_tEfNS_4arch4Sm90ELb0ELb1ELb1ELb1ELb1ELb0ELb0ELb1ELb0ELb1ELb1ELb0EEENS1_21CollectiveEpilogueFwdINS6_IJSA_SC_SB_EEES9_NS_10bfloat16_tESG_Li256ELb1ELb1ELb1ELb1EEENS1_36VarlenDynamicPersistentTileSchedulerILi128ELi64ELi256ELi128ELb1ELb1ELb1ELb1ELb0ELb1EEEEEEEEEvNT_6ParamsE,"ax",@progbits
	.align	128
.text._ZN7cutlass13device_kernelIN5flash11enable_sm90INS1_16FlashAttnFwdSm90INS1_25CollectiveMainloopFwdSm90ILi2EN4cute5tupleIJNS5_1CILi1EEES8_S8_EEENS6_IJNS7_ILi128EEENS7_ILi64EEENS7_ILi256EEEEEELi256ENS_12float_e4m3_tEfNS_4arch4Sm90ELb0ELb1ELb1ELb1ELb1ELb0ELb0ELb1ELb0ELb1ELb1ELb0EEENS1_21CollectiveEpilogueFwdINS6_IJSA_SC_SB_EEES9_NS_10bfloat16_tESG_Li256ELb1ELb1ELb1ELb1EEENS1_36VarlenDynamicPersistentTileSchedulerILi128ELi64ELi256ELi128ELb1ELb1ELb1ELb1ELb0ELb1EEEEEEEEEvNT_6ParamsE:
        .type           _ZN7cutlass13device_kernelIN5flash11enable_sm90INS1_16FlashAttnFwdSm90INS1_25CollectiveMainloopFwdSm90ILi2EN4cute5tupleIJNS5_1CILi1EEES8_S8_EEENS6_IJNS7_ILi128EEENS7_ILi64EEENS7_ILi256EEEEEELi256ENS_12float_e4m3_tEfNS_4arch4Sm90ELb0ELb1ELb1ELb1ELb1ELb0ELb0ELb1ELb0ELb1ELb1ELb0EEENS1_21CollectiveEpilogueFwdINS6_IJSA_SC_SB_EEES9_NS_10bfloat16_tESG_Li256ELb1ELb1ELb1ELb1EEENS1_36VarlenDynamicPersistentTileSchedulerILi128ELi64ELi256ELi128ELb1ELb1ELb1ELb1ELb0ELb1EEEEEEEEEvNT_6ParamsE,@function
        .size           _ZN7cutlass13device_kernelIN5flash11enable_sm90INS1_16FlashAttnFwdSm90INS1_25CollectiveMainloopFwdSm90ILi2EN4cute5tupleIJNS5_1CILi1EEES8_S8_EEENS6_IJNS7_ILi128EEENS7_ILi64EEENS7_ILi256EEEEEELi256ENS_12float_e4m3_tEfNS_4arch4Sm90ELb0ELb1ELb1ELb1ELb1ELb0ELb0ELb1ELb0ELb1ELb1ELb0EEENS1_21CollectiveEpilogueFwdINS6_IJSA_SC_SB_EEES9_NS_10bfloat16_tESG_Li256ELb1ELb1ELb1ELb1EEENS1_36VarlenDynamicPersistentTileSchedulerILi128ELi64ELi256ELi128ELb1ELb1ELb1ELb1ELb0ELb1EEEEEEEEEvNT_6ParamsE,(.L_x_13 - _ZN7cutlass13device_kernelIN5flash11enable_sm90INS1_16FlashAttnFwdSm90INS1_25CollectiveMainloopFwdSm90ILi2EN4cute5tupleIJNS5_1CILi1EEES8_S8_EEENS6_IJNS7_ILi128EEENS7_ILi64EEENS7_ILi256EEEEEELi256ENS_12float_e4m3_tEfNS_4arch4Sm90ELb0ELb1ELb1ELb1ELb1ELb0ELb0ELb1ELb0ELb1ELb1ELb0EEENS1_21CollectiveEpilogueFwdINS6_IJSA_SC_SB_EEES9_NS_10bfloat16_tESG_Li256ELb1ELb1ELb1ELb1EEENS1_36VarlenDynamicPersistentTileSchedulerILi128ELi64ELi256ELi128ELb1ELb1ELb1ELb1ELb0ELb1EEEEEEEEEvNT_6ParamsE)
        .other          _ZN7cutlass13device_kernelIN5flash11enable_sm90INS1_16FlashAttnFwdSm90INS1_25CollectiveMainloopFwdSm90ILi2EN4cute5tupleIJNS5_1CILi1EEES8_S8_EEENS6_IJNS7_ILi128EEENS7_ILi64EEENS7_ILi256EEEEEELi256ENS_12float_e4m3_tEfNS_4arch4Sm90ELb0ELb1ELb1ELb1ELb1ELb0ELb0ELb1ELb0ELb1ELb1ELb0EEENS1_21CollectiveEpilogueFwdINS6_IJSA_SC_SB_EEES9_NS_10bfloat16_tESG_Li256ELb1ELb1ELb1ELb1EEENS1_36VarlenDynamicPersistentTileSchedulerILi128ELi64ELi256ELi128ELb1ELb1ELb1ELb1ELb0ELb1EEEEEEEEEvNT_6ParamsE,@"STO_CUDA_ENTRY STV_DEFAULT"
_ZN7cutlass13device_kernelIN5flash11enable_sm90INS1_16FlashAttnFwdSm90INS1_25CollectiveMainloopFwdSm90ILi2EN4cute5tupleIJNS5_1CILi1EEES8_S8_EEENS6_IJNS7_ILi128EEENS7_ILi64EEENS7_ILi256EEEEEELi256ENS_12float_e4m3_tEfNS_4arch4Sm90ELb0ELb1ELb1ELb1ELb1ELb0ELb0ELb1ELb0ELb1ELb1ELb0EEENS1_21CollectiveEpilogueFwdINS6_IJSA_SC_SB_EEES9_NS_10bfloat16_tESG_Li256ELb1ELb1ELb1ELb1EEENS1_36VarlenDynamicPersistentTileSchedulerILi128ELi64ELi256ELi128ELb1ELb1ELb1ELb1ELb0ELb1EEEEEEEEEvNT_6ParamsE:
[----:B------:R-:W-:Y:S01]  /*0000*/  LDC R1, c[0x0][0x37c] ;  /* 0x0000df00ff017b82 */ /* 0x000fe20000000800 */
[----:B------:R-:W-:Y:S05]  /*0010*/  EXIT ;  /* 0x000000000000794d */ /* 0x000fea0003800000 */
.L_x_4:
        /* <DEDUP_REMOVED lines=14> */
.L_x_13:


//--------------------- .text._ZN7cutlass13device_kernelIN5flash11enable_sm90INS1_16FlashAttnFwdSm90INS1_25CollectiveMainloopFwdSm90ILi2EN4cute5tupleIJNS5_1CILi1EEES8_S8_EEENS6_IJNS7_ILi128EEENS7_ILi64EEENS7_ILi256EEEEEELi256ENS_12float_e4m3_tEfNS_4arch4Sm90ELb0ELb1ELb1ELb1ELb1ELb1ELb0ELb1ELb0ELb1ELb1ELb0EEENS1_21CollectiveEpilogueFwdINS6_IJSA_SC_SB_EEES9_NS_10bfloat16_tESG_Li256ELb1ELb1ELb1ELb1EEENS1_36VarlenDynamicPersistentTileSchedulerILi128ELi64ELi256ELi128ELb1ELb1ELb1ELb1ELb0ELb1EEEEEEEEEvNT_6ParamsE --------------------------
	.section	.text._ZN7cutlass13device_kernelIN5flash11enable_sm90INS1_16FlashAttnFwdSm90INS1_25CollectiveMainloopFwdSm90ILi2EN4cute5tupleIJNS5_1CILi1EEES8_S8_EEENS6_IJNS7_ILi128EEENS7_ILi64EEENS7_ILi256EEEEEELi256ENS_12float_e4m3_tEfNS_4arch4Sm90ELb0ELb1ELb1ELb1ELb1ELb1ELb0ELb1ELb0ELb1ELb1ELb0EEENS1_21CollectiveEpilogueFwdINS6_IJSA_SC_SB_EEES9_NS_10bfloat16_tESG_Li256ELb1ELb1ELb1ELb1EEENS1_36VarlenDynamicPersistentTileSchedulerILi128ELi64ELi256ELi128ELb1ELb1ELb1ELb1ELb0ELb1EEEEEEEEEvNT_6ParamsE,"ax",@progbits
	.align	128
.text._ZN7cutlass13device_kernelIN5flash11enable_sm90INS1_16FlashAttnFwdSm90INS1_25CollectiveMainloopFwdSm90ILi2EN4cute5tupleIJNS5_1CILi1EEES8_S8_EEENS6_IJNS7_ILi128EEENS7_ILi64EEENS7_ILi256EEEEEELi256ENS_12float_e4m3_tEfNS_4arch4Sm90ELb0ELb1ELb1ELb1ELb1ELb1ELb0ELb1ELb0ELb1ELb1ELb0EEENS1_21CollectiveEpilogueFwdINS6_IJSA_SC_SB_EEES9_NS_10bfloat16_tESG_Li256ELb1ELb1ELb1ELb1EEENS1_36VarlenDynamicPersistentTileSchedulerILi128ELi64ELi256ELi128ELb1ELb1ELb1ELb1ELb0ELb1EEEEEEEEEvNT_6ParamsE:
        .type           _ZN7cutlass13device_kernelIN5flash11enable_sm90INS1_16FlashAttnFwdSm90INS1_25CollectiveMainloopFwdSm90ILi2EN4cute5tupleIJNS5_1CILi1EEES8_S8_EEENS6_IJNS7_ILi128EEENS7_ILi64EEENS7_ILi256EEEEEELi256ENS_12float_e4m3_tEfNS_4arch4Sm90ELb0ELb1ELb1ELb1ELb1ELb1ELb0ELb1ELb0ELb1ELb1ELb0EEENS1_21CollectiveEpilogueFwdINS6_IJSA_SC_SB_EEES9_NS_10bfloat16_tESG_Li256ELb1ELb1ELb1ELb1EEENS1_36VarlenDynamicPersistentTileSchedulerILi128ELi64ELi256ELi128ELb1ELb1ELb1ELb1ELb0ELb1EEEEEEEEEvNT_6ParamsE,@function
        .size           _ZN7cutlass13device_kernelIN5flash11enable_sm90INS1_16FlashAttnFwdSm90INS1_25CollectiveMainloopFwdSm90ILi2EN4cute5tupleIJNS5_1CILi1EEES8_S8_EEENS6_IJNS7_ILi128EEENS7_ILi64EEENS7_ILi256EEEEEELi256ENS_12float_e4m3_tEfNS_4arch4Sm90ELb0ELb1ELb1ELb1ELb1ELb1ELb0ELb1ELb0ELb1ELb1ELb0EEENS1_21CollectiveEpilogueFwdINS6_IJSA_SC_SB_EEES9_NS_10bfloat16_tESG_Li256ELb1ELb1ELb1ELb1EEENS1_36VarlenDynamicPersistentTileSchedulerILi128ELi64ELi256ELi128ELb1ELb1ELb1ELb1ELb0ELb1EEEEEEEEEvNT_6ParamsE,(.L_x_14 - _ZN7cutlass13device_kernelIN5flash11enable_sm90INS1_16FlashAttnFwdSm90INS1_25CollectiveMainloopFwdSm90ILi2EN4cute5tupleIJNS5_1CILi1EEES8_S8_EEENS6_IJNS7_ILi128EEENS7_ILi64EEENS7_ILi256EEEEEELi256ENS_12float_e4m3_tEfNS_4arch4Sm90ELb0ELb1ELb1ELb1ELb1ELb1ELb0ELb1ELb0ELb1ELb1ELb0EEENS1_21CollectiveEpilogueFwdINS6_IJSA_SC_SB_EEES9_NS_10bfloat16_tESG_Li256ELb1ELb1ELb1ELb1EEENS1_36VarlenDynamicPersistentTileSchedulerILi128ELi64ELi256ELi128ELb1ELb1ELb1ELb1ELb0ELb1EEEEEEEEEvNT_6ParamsE)
        .other          _ZN7cutlass13device_kernelIN5flash11enable_sm90INS1_16FlashAttnFwdSm90INS1_25CollectiveMainloopFwdSm90ILi2EN4cute5tupleIJNS5_1CILi1EEES8_S8_EEENS6_IJNS7_ILi128EEENS7_ILi64EEENS7_ILi256EEEEEELi256ENS_12float_e4m3_tEfNS_4arch4Sm90ELb0ELb1ELb1ELb1ELb1ELb1ELb0ELb1ELb0ELb1ELb1ELb0EEENS1_21CollectiveEpilogueFwdINS6_IJSA_SC_SB_EEES9_NS_10bfloat16_tESG_Li256ELb1ELb1ELb1ELb1EEENS1_36VarlenDynamicPersistentTileSchedulerILi128ELi64ELi256ELi128ELb1ELb1ELb1ELb1ELb0ELb1EEEEEEEEEvNT_6ParamsE,@"STO_CUDA_ENTRY STV_DEFAULT"
_ZN7cutlass13device_kernelIN5flash11enable_sm90INS1_16FlashAttnFwdSm90INS1_25CollectiveMainloopFwdSm90ILi2EN4cute5tupleIJNS5_1CILi1EEES8_S8_EEENS6_IJNS7_ILi128EEENS7_ILi64EEENS7_ILi256EEEEEELi256ENS_12float_e4m3_tEfNS_4arch4Sm90ELb0ELb1ELb1ELb1ELb1ELb1ELb0ELb1ELb0ELb1ELb1ELb0EEENS1_21CollectiveEpilogueFwdINS6_IJSA_SC_SB_EEES9_NS_10bfloat16_tESG_Li256ELb1ELb1ELb1ELb1EEENS1_36VarlenDynamicPersistentTileSchedulerILi128ELi64ELi256ELi128ELb1ELb1ELb1ELb1ELb0ELb1EEEEEEEEEvNT_6ParamsE:
[----:B------:R-:W-:Y:S01]  /*0000*/  LDC R1, c[0x0][0x37c] ;  /* 0x0000df00ff017b82 */ /* 0x000fe20000000800 */
[----:B------:R-:W-:Y:S05]  /*0010*/  EXIT ;  /* 0x000000000000794d */ /* 0x000fea0003800000 */
.L_x_5:
        /* <DEDUP_REMOVED lines=14> */
.L_x_14:


//--------------------- .text._ZN7cutlass13device_kernelIN5flash11enable_sm90INS1_16FlashAttnFwdSm90INS1_25CollectiveMainloopFwdSm90ILi2EN4cute5tupleIJNS5_1CILi1EEES8_S8_EEENS6_IJNS7_ILi128EEESA_NS7_ILi256EEEEEELi256ENS_12float_e4m3_tEfNS_4arch4Sm90ELb1ELb0ELb1ELb0ELb1ELb0ELb0ELb1ELb0ELb1ELb1ELb0EEENS1_21CollectiveEpilogueFwdINS6_IJSA_SB_SA_EEES9_NS_10bfloat16_tESF_Li256ELb0ELb1ELb1ELb1EEENS1_19SingleTileSchedulerILb0ELb1ELb1ELi128EEEEEEEEEvNT_6ParamsE --------------------------
	.section	.text._ZN7cutlass13device_kernelIN5flash11enable_sm90INS1_16FlashAttnFwdSm90INS1_25CollectiveMainloopFwdSm90ILi2EN4cute5tupleIJNS5_1CILi1EEES8_S8_EEENS6_IJNS7_ILi128EEESA_NS7_ILi256EEEEEELi256ENS_12float_e4m3_tEfNS_4arch4Sm90ELb1ELb0ELb1ELb0ELb1ELb0ELb0ELb1ELb0ELb1ELb1ELb0EEENS1_21CollectiveEpilogueFwdINS6_IJSA_SB_SA_EEES9_NS_10bfloat16_tESF_Li256ELb0ELb1ELb1ELb1EEENS1_19SingleTileSchedulerILb0ELb1ELb1ELi128EEEEEEEEEvNT_6ParamsE,"ax",@progbits
	.align	128
.text._ZN7cutlass13device_kernelIN5flash11enable_sm90INS1_16FlashAttnFwdSm90INS1_25CollectiveMainloopFwdSm90ILi2EN4cute5tupleIJNS5_1CILi1EEES8_S8_EEENS6_IJNS7_ILi128EEESA_NS7_ILi256EEEEEELi256ENS_12float_e4m3_tEfNS_4arch4Sm90ELb1ELb0ELb1ELb0ELb1ELb0ELb0ELb1ELb0ELb1ELb1ELb0EEENS1_21CollectiveEpilogueFwdINS6_IJSA_SB_SA_EEES9_NS_10bfloat16_tESF_Li256ELb0ELb1ELb1ELb1EEENS1_19SingleTileSchedulerILb0ELb1ELb1ELi128EEEEEEEEEvNT_6ParamsE:
        .type           _ZN7cutlass13device_kernelIN5flash11enable_sm90INS1_16FlashAttnFwdSm90INS1_25CollectiveMainloopFwdSm90ILi2EN4cute5tupleIJNS5_1CILi1EEES8_S8_EEENS6_IJNS7_ILi128EEESA_NS7_ILi256EEEEEELi256ENS_12float_e4m3_tEfNS_4arch4Sm90ELb1ELb0ELb1ELb0ELb1ELb0ELb0ELb1ELb0ELb1ELb1ELb0EEENS1_21CollectiveEpilogueFwdINS6_IJSA_SB_SA_EEES9_NS_10bfloat16_tESF_Li256ELb0ELb1ELb1ELb1EEENS1_19SingleTileSchedulerILb0ELb1ELb1ELi128EEEEEEEEEvNT_6ParamsE,@function
        .size           _ZN7cutlass13device_kernelIN5flash11enable_sm90INS1_16FlashAttnFwdSm90INS1_25CollectiveMainloopFwdSm90ILi2EN4cute5tupleIJNS5_1CILi1EEES8_S8_EEENS6_IJNS7_ILi128EEESA_NS7_ILi256EEEEEELi256ENS_12float_e4m3_tEfNS_4arch4Sm90ELb1ELb0ELb1ELb0ELb1ELb0ELb0ELb1ELb0ELb1ELb1ELb0EEENS1_21CollectiveEpilogueFwdINS6_IJSA_SB_SA_EEES9_NS_10bfloat16_tESF_Li256ELb0ELb1ELb1ELb1EEENS1_19SingleTileSchedulerILb0ELb1ELb1ELi128EEEEEEEEEvNT_6ParamsE,(.L_x_15 - _ZN7cutlass13device_kernelIN5flash11enable_sm90INS1_16FlashAttnFwdSm90INS1_25CollectiveMainloopFwdSm90ILi2EN4cute5tupleIJNS5_1CILi1EEES8_S8_EEENS6_IJNS7_ILi128EEESA_NS7_ILi256EEEEEELi256ENS_12float_e4m3_tEfNS_4arch4Sm90ELb1ELb0ELb1ELb0ELb1ELb0ELb0ELb1ELb0ELb1ELb1ELb0EEENS1_21CollectiveEpilogueFwdINS6_IJSA_SB_SA_EEES9_NS_10bfloat16_tESF_Li256ELb0ELb1ELb1ELb1EEENS1_19SingleTileSchedulerILb0ELb1ELb1ELi128EEEEEEEEEvNT_6ParamsE)
        .other          _ZN7cutlass13device_kernelIN5flash11enable_sm90INS1_16FlashAttnFwdSm90INS1_25CollectiveMainloopFwdSm90ILi2EN4cute5tupleIJNS5_1CILi1EEES8_S8_EEENS6_IJNS7_ILi128EEESA_NS7_ILi256EEEEEELi256ENS_12float_e4m3_tEfNS_4arch4Sm90ELb1ELb0ELb1ELb0ELb1ELb0ELb0ELb1ELb0ELb1ELb1ELb0EEENS1_21CollectiveEpilogueFwdINS6_IJSA_SB_SA_EEES9_NS_10bfloat16_tESF_Li256ELb0ELb1ELb1ELb1EEENS1_19SingleTileSchedulerILb0ELb1ELb1ELi128EEEEEEEEEvNT_6ParamsE,@"STO_CUDA_ENTRY STV_DEFAULT"
_ZN7cutlass13device_kernelIN5flash11enable_sm90INS1_16FlashAttnFwdSm90INS1_25CollectiveMainloopFwdSm90ILi2EN4cute5tupleIJNS5_1CILi1EEES8_S8_EEENS6_IJNS7_ILi128EEESA_NS7_ILi256EEEEEELi256ENS_12float_e4m3_tEfNS_4arch4Sm90ELb1ELb0ELb1ELb0ELb1ELb0ELb0ELb1ELb0ELb1ELb1ELb0EEENS1_21CollectiveEpilogueFwdINS6_IJSA_SB_SA_EEES9_NS_10bfloat16_tESF_Li256ELb0ELb1ELb1ELb1EEENS1_19SingleTileSchedulerILb0ELb1ELb1ELi128EEEEEEEEEvNT_6ParamsE:
[----:B------:R-:W-:Y:S01]  /*0000*/  LDC R1, c[0x0][0x37c] ;  /* 0x0000df00ff017b82 */ /* 0x000fe20000000800 */
[----:B------:R-:W-:Y:S05]  /*0010*/  EXIT ;  /* 0x000000000000794d */ /* 0x000fea0003800000 */
.L_x_6:
        /* <DEDUP_REMOVED lines=14> */
.L_x_15:


//--------------------- .text._ZN7cutlass13device_kernelIN5flash11enable_sm90INS1_16FlashAttnFwdSm90INS1_25CollectiveMainloopFwdSm90ILi2EN4cute5tupleIJNS5_1CILi1EEES8_S8_EEENS6_IJNS7_ILi128EEESA_NS7_ILi256EEEEEELi256ENS_12float_e4m3_tEfNS_4arch4Sm90ELb1ELb0ELb1ELb1ELb1ELb0ELb0ELb1ELb0ELb1ELb1ELb0EEENS1_21CollectiveEpilogueFwdINS6_IJSA_SB_SA_EEES9_NS_10bfloat16_tESF_Li256ELb1ELb1ELb1ELb1EEENS1_36VarlenDynamicPersistentTileSchedulerILi128ELi128ELi256ELi128ELb1ELb1ELb1ELb1ELb1ELb1EEEEEEEEEvNT_6ParamsE --------------------------
	.section	.text._ZN7cutlass13device_kernelIN5flash11enable_sm90INS1_16FlashAttnFwdSm90INS1_25CollectiveMainloopFwdSm90ILi2EN4cute5tupleIJNS5_1CILi1EEES8_S8_EEENS6_IJNS7_ILi128EEESA_NS7_ILi256EEEEEELi256ENS_12float_e4m3_tEfNS_4arch4Sm90ELb1ELb0ELb1ELb1ELb1ELb0ELb0ELb1ELb0ELb1ELb1ELb0EEENS1_21CollectiveEpilogueFwdINS6_IJSA_SB_SA_EEES9_NS_10bfloat16_tESF_Li256ELb1ELb1ELb1ELb1EEENS1_36VarlenDynamicPersistentTileSchedulerILi128ELi128ELi256ELi128ELb1ELb1ELb1ELb1ELb1ELb1EEEEEEEEEvNT_6ParamsE,"ax",@progbits
	.align	128
.text._ZN7cutlass13device_kernelIN5flash11enable_sm90INS1_16FlashAttnFwdSm90INS1_25CollectiveMainloopFwdSm90ILi2EN4cute5tupleIJNS5_1CILi1EEES8_S8_EEENS6_IJNS7_ILi128EEESA_NS7_ILi256EEEEEELi256ENS_12float_e4m3_tEfNS_4arch4Sm90ELb1ELb0ELb1ELb1ELb1ELb0ELb0ELb1ELb0ELb1ELb1ELb0EEENS1_21CollectiveEpilogueFwdINS6_IJSA_SB_SA_EEES9_NS_10bfloat16_tESF_Li256ELb1ELb1ELb1ELb1EEENS1_36VarlenDynamicPersistentTileSchedulerILi128ELi128ELi256ELi128ELb1ELb1ELb1ELb1ELb1ELb1EEEEEEEEEvNT_6ParamsE:
        .type           _ZN7cutlass13device_kernelIN5flash11enable_sm90INS1_16FlashAttnFwdSm90INS1_25CollectiveMainloopFwdSm90ILi2EN4cute5tupleIJNS5_1CILi1EEES8_S8_EEENS6_IJNS7_ILi128EEESA_NS7_ILi256EEEEEELi256ENS_12float_e4m3_tEfNS_4arch4Sm90ELb1ELb0ELb1ELb1ELb1ELb0ELb0ELb1ELb0ELb1ELb1ELb0EEENS1_21CollectiveEpilogueFwdINS6_IJSA_SB_SA_EEES9_NS_10bfloat16_tESF_Li256ELb1ELb1ELb1ELb1EEENS1_36VarlenDynamicPersistentTileSchedulerILi128ELi128ELi256ELi128ELb1ELb1ELb1ELb1ELb1ELb1EEEEEEEEEvNT_6ParamsE,@function
        .size           _ZN7cutlass13device_kernelIN5flash11enable_sm90INS1_16FlashAttnFwdSm90INS1_25CollectiveMainloopFwdSm90ILi2EN4cute5tupleIJNS5_1CILi1EEES8_S8_EEENS6_IJNS7_ILi128EEESA_NS7_ILi256EEEEEELi256ENS_12float_e4m3_tEfNS_4arch4Sm90ELb1ELb0ELb1ELb1ELb1ELb0ELb0ELb1ELb0ELb1ELb1ELb0EEENS1_21CollectiveEpilogueFwdINS6_IJSA_SB_SA_EEES9_NS_10bfloat16_tESF_Li256ELb1ELb1ELb1ELb1EEENS1_36VarlenDynamicPersistentTileSchedulerILi128ELi128ELi256ELi128ELb1ELb1ELb1ELb1ELb1ELb1EEEEEEEEEvNT_6ParamsE,(.L_x_16 - _ZN7cutlass13device_kernelIN5flash11enable_sm90INS1_16FlashAttnFwdSm90INS1_25CollectiveMainloopFwdSm90ILi2EN4cute5tupleIJNS5_1CILi1EEES8_S8_EEENS6_IJNS7_ILi128EEESA_NS7_ILi256EEEEEELi256ENS_12float_e4m3_tEfNS_4arch4Sm90ELb1ELb0ELb1ELb1ELb1ELb0ELb0ELb1ELb0ELb1ELb1ELb0EEENS1_21CollectiveEpilogueFwdINS6_IJSA_SB_SA_EEES9_NS_10bfloat16_tESF_Li256ELb1ELb1ELb1ELb1EEENS1_36VarlenDynamicPersistentTileSchedulerILi128ELi128ELi256ELi128ELb1ELb1ELb1ELb1ELb1ELb1EEEEEEEEEvNT_6ParamsE)
        .other          _ZN7cutlass13device_kernelIN5flash11enable_sm90INS1_16FlashAttnFwdSm90INS1_25CollectiveMainloopFwdSm90ILi2EN4cute5tupleIJNS5_1CILi1EEES8_S8_EEENS6_IJNS7_ILi128EEESA_NS7_ILi256EEEEEELi256ENS_12float_e4m3_tEfNS_4arch4Sm90ELb1ELb0ELb1ELb1ELb1ELb0ELb0ELb1ELb0ELb1ELb1ELb0EEENS1_21CollectiveEpilogueFwdINS6_IJSA_SB_SA_EEES9_NS_10bfloat16_tESF_Li256ELb1ELb1ELb1ELb1EEENS1_36VarlenDynamicPersistentTileSchedulerILi128ELi128ELi256ELi128ELb1ELb1ELb1ELb1ELb1ELb1EEEEEEEEEvNT_6ParamsE,@"STO_CUDA_ENTRY STV_DEFAULT"
_ZN7cutlass13device_kernelIN5flash11enable_sm90INS1_16FlashAttnFwdSm90INS1_25CollectiveMainloopFwdSm90ILi2EN4cute5tupleIJNS5_1CILi1EEES8_S8_EEENS6_IJNS7_ILi128EEESA_NS7_ILi256EEEEEELi256ENS_12float_e4m3_tEfNS_4arch4Sm90ELb1ELb0ELb1ELb1ELb1ELb0ELb0ELb1ELb0ELb1ELb1ELb0EEENS1_21CollectiveEpilogueFwdINS6_IJSA_SB_SA_EEES9_NS_10bfloat16_tESF_Li256ELb1ELb1ELb1ELb1EEENS1_36VarlenDynamicPersistentTileSchedulerILi128ELi128ELi256ELi128ELb1ELb1ELb1ELb1ELb1ELb1EEEEEEEEEvNT_6ParamsE:
[----:B------:R-:W-:Y:S01]  /*0000*/  LDC R1, c[0x0][0x37c] ;  /* 0x0000df00ff017b82 */ /* 0x000fe20000000800 */
[----:B------:R-:W-:Y:S05]  /*0010*/  EXIT ;  /* 0x000000000000794d */ /* 0x000fea0003800000 */
.L_x_7:
        /* <DEDUP_REMOVED lines=14> */
.L_x_16:


//--------------------- .text._ZN7cutlass13device_kernelIN5flash11enable_sm90INS1_16FlashAttnFwdSm90INS1_25CollectiveMainloopFwdSm90ILi2EN4cute5tupleIJNS5_1CILi1EEES8_S8_EEENS6_IJNS7_ILi128EEESA_NS7_ILi256EEEEEELi256ENS_12float_e4m3_tEfNS_4arch4Sm90ELb1ELb0ELb1ELb1ELb1ELb1ELb0ELb1ELb0ELb1ELb1ELb0EEENS1_21CollectiveEpilogueFwdINS6_IJSA_SB_SA_EEES9_NS_10bfloat16_tESF_Li256ELb1ELb1ELb1ELb1EEENS1_36VarlenDynamicPersistentTileSchedulerILi128ELi128ELi256ELi128ELb1ELb1ELb1ELb1ELb1ELb1EEEEEEEEEvNT_6ParamsE --------------------------
	.section	.text._ZN7cutlass13device_kernelIN5flash11enable_sm90INS1_16FlashAttnFwdSm90INS1_25CollectiveMainloopFwdSm90ILi2EN4cute5tupleIJNS5_1CILi1EEES8_S8_EEENS6_IJNS7_ILi128EEESA_NS7_ILi256EEEEEELi256ENS_12float_e4m3_tEfNS_4arch4Sm90ELb1ELb0ELb1ELb1ELb1ELb1ELb0ELb1ELb0ELb1ELb1ELb0EEENS1_21CollectiveEpilogueFwdINS6_IJSA_SB_SA_EEES9_NS_10bfloat16_tESF_Li256ELb1ELb1ELb1ELb1EEENS1_36VarlenDynamicPersistentTileSchedulerILi128ELi128ELi256ELi128ELb1ELb1ELb1ELb1ELb1ELb1EEEEEEEEEvNT_6ParamsE,"ax",@progbits
	.align	128
.text._ZN7cutlass13device_kernelIN5flash11enable_sm90INS1_16FlashAttnFwdSm90INS1_25CollectiveMainloopFwdSm90ILi2EN4cute5tupleIJNS5_1CILi1EEES8_S8_EEENS6_IJNS7_ILi128EEESA_NS7_ILi256EEEEEELi256ENS_12float_e4m3_tEfNS_4arch4Sm90ELb1ELb0ELb1ELb1ELb1ELb1ELb0ELb1ELb0ELb1ELb1ELb0EEENS1_21CollectiveEpilogueFwdINS6_IJSA_SB_SA_EEES9_NS_10bfloat16_tESF_Li256ELb1ELb1ELb1ELb1EEENS1_36VarlenDynamicPersistentTileSchedulerILi128ELi128ELi256ELi128ELb1ELb1ELb1ELb1ELb1ELb1EEEEEEEEEvNT_6ParamsE:
        .type           _ZN7cutlass13device_kernelIN5flash11enable_sm90INS1_16FlashAttnFwdSm90INS1_25CollectiveMainloopFwdSm90ILi2EN4cute5tupleIJNS5_1CILi1EEES8_S8_EEENS6_IJNS7_ILi128EEESA_NS7_ILi256EEEEEELi256ENS_12float_e4m3_tEfNS_4arch4Sm90ELb1ELb0ELb1ELb1ELb1ELb1ELb0ELb1ELb0ELb1ELb1ELb0EEENS1_21CollectiveEpilogueFwdINS6_IJSA_SB_SA_EEES9_NS_10bfloat16_tESF_Li256ELb1ELb1ELb1ELb1EEENS1_36VarlenDynamicPersistentTileSchedulerILi128ELi128ELi256ELi128ELb1ELb1ELb1ELb1ELb1ELb1EEEEEEEEEvNT_6ParamsE,@function
        .size           _ZN7cutlass13device_kernelIN5flash11enable_sm90INS1_16FlashAttnFwdSm90INS1_25CollectiveMainloopFwdSm90ILi2EN4cute5tupleIJNS5_1CILi1EEES8_S8_EEENS6_IJNS7_ILi128EEESA_NS7_ILi256EEEEEELi256ENS_12float_e4m3_tEfNS_4arch4Sm90ELb1ELb0ELb1ELb1ELb1ELb1ELb0ELb1ELb0ELb1ELb1ELb0EEENS1_21CollectiveEpilogueFwdINS6_IJSA_SB_SA_EEES9_NS_10bfloat16_tESF_Li256ELb1ELb1ELb1ELb1EEENS1_36VarlenDynamicPersistentTileSchedulerILi128ELi128ELi256ELi128ELb1ELb1ELb1ELb1ELb1ELb1EEEEEEEEEvNT_6ParamsE,(.L_x_17 - _ZN7cutlass13device_kernelIN5flash11enable_sm90INS1_16FlashAttnFwdSm90INS1_25CollectiveMainloopFwdSm90ILi2EN4cute5tupleIJNS5_1CILi1EEES8_S8_EEENS6_IJNS7_ILi128EEESA_NS7_ILi256EEEEEELi256ENS_12float_e4m3_tEfNS_4arch4Sm90ELb1ELb0ELb1ELb1ELb1ELb1ELb0ELb1ELb0ELb1ELb1ELb0EEENS1_21CollectiveEpilogueFwdINS6_IJSA_SB_SA_EEES9_NS_10bfloat16_tESF_Li256ELb1ELb1ELb1ELb1EEENS1_36VarlenDynamicPersistentTileSchedulerILi128ELi128ELi256ELi128ELb1ELb1ELb1ELb1ELb1ELb1EEEEEEEEEvNT_6ParamsE)
        .other          _ZN7cutlass13device_kernelIN5flash11enable_sm90INS1_16FlashAttnFwdSm90INS1_25CollectiveMainloopFwdSm90ILi2EN4cute5tupleIJNS5_1CILi1EEES8_S8_EEENS6_IJNS7_ILi128EEESA_NS7_ILi256EEEEEELi256ENS_12float_e4m3_tEfNS_4arch4Sm90ELb1ELb0ELb1ELb1ELb1ELb1ELb0ELb1ELb0ELb1ELb1ELb0EEENS1_21CollectiveEpilogueFwdINS6_IJSA_SB_SA_EEES9_NS_10bfloat16_tESF_Li256ELb1ELb1ELb1ELb1EEENS1_36VarlenDynamicPersistentTileSchedulerILi128ELi128ELi256ELi128ELb1ELb1ELb1ELb1ELb1ELb1EEEEEEEEEvNT_6ParamsE,@"STO_CUDA_ENTRY STV_DEFAULT"
_ZN7cutlass13device_kernelIN5flash11enable_sm90INS1_16FlashAttnFwdSm90INS1_25CollectiveMainloopFwdSm90ILi2EN4cute5tupleIJNS5_1CILi1EEES8_S8_EEENS6_IJNS7_ILi128EEESA_NS7_ILi256EEEEEELi256ENS_12float_e4m3_tEfNS_4arch4Sm90ELb1ELb0ELb1ELb1ELb1ELb1ELb0ELb1ELb0ELb1ELb1ELb0EEENS1_21CollectiveEpilogueFwdINS6_IJSA_SB_SA_EEES9_NS_10bfloat16_tESF_Li256ELb1ELb1ELb1ELb1EEENS1_36VarlenDynamicPersistentTileSchedulerILi128ELi128ELi256ELi128ELb1ELb1ELb1ELb1ELb1ELb1EEEEEEEEEvNT_6ParamsE:
[----:B------:R-:W-:Y:S01]  /*0000*/  LDC R1, c[0x0][0x37c] ;  /* 0x0000df00ff017b82 */ /* 0x000fe20000000800 */
[----:B------:R-:W-:Y:S05]  /*0010*/  EXIT ;  /* 0x000000000000794d */ /* 0x000fea0003800000 */
.L_x_8:
        /* <DEDUP_REMOVED lines=14> */
.L_x_17:


//--------------------- .nv.shared.reserved.0     --------------------------
	.section	.nv.shared.reserved.0,"aw",@nobits
	.weak		__nv_reservedSMEM_offset_0_alias
	.size		__nv_reservedSMEM_offset_0_alias, 0, 64
	.other		__nv_reservedSMEM_offset_0_alias,@"STO_CUDA_RESERVED_SHARED STV_DEFAULT"
__nv_reservedSMEM_offset_0_alias:
	.zero		0
	.zero		64


//--------------------- .nv.global                --------------------------
	.section	.nv.global,"aw",@nobits
.nv.global:
	.type		_ZN86_INTERNAL_c2f450a7_50_flash_fwd_hdim256_e4m3_paged_split_softcap_sm90_cu_a6473388_30394cute1_E,@object
	.size		_ZN86_INTERNAL_c2f450a7_50_flash_fwd_hdim256_e4m3_paged_split_softcap_sm90_cu_a6473388_30394cute1_E,(_ZN86_INTERNAL_c2f450a7_50_flash_fwd_hdim256_e4m3_paged_split_softcap_sm90_cu_a6473388_30394cuda3std3__45__cpo6cbeginE - _ZN86_INTERNAL_c2f450a7_50_flash_fwd_hdim256_e4m3_paged_split_softcap_sm90_cu_a6473388_30394cute1_E)
_ZN86_INTERNAL_c2f450a7_50_flash_fwd_hdim256_e4m3_paged_split_softcap_sm90_cu_a6473388_30394cute1_E:
	.zero		1
	.type		_ZN86_INTERNAL_c2f450a7_50_flash_fwd_hdim256_e4m3_paged_split_softcap_sm90_cu_a6473388_30394cuda3std3__45__cpo6cbeginE,@object
	.size		_ZN86_INTERNAL_c2f450a7_50_flash_fwd_hdim256_e4m3_paged_split_softcap_sm90_cu_a6473388_30394cuda3std3__45__cpo6cbeginE,(_ZN86_INTERNAL_c2f450a7_50_flash_fwd_hdim256_e4m3_paged_split_softcap_sm90_cu_a6473388_30394cuda3std3__48in_placeE - _ZN86_INTERNAL_c2f450a7_50_flash_fwd_hdim256_e4m3_paged_split_softcap_sm90_cu_a6473388_30394cuda3std3__45__cpo6cbeginE)
_ZN86_INTERNAL_c2f450a7_50_flash_fwd_hdim256_e4m3_paged_split_softcap_sm90_cu_a6473388_30394cuda3std3__45__cpo6cbeginE:
	.zero		1
	.type		_ZN86_INTERNAL_c2f450a7_50_flash_fwd_hdim256_e4m3_paged_split_softcap_sm90_cu_a6473388_30394cuda3std3__48in_placeE,@object
	.size		_ZN86_INTERNAL_c2f450a7_50_flash_fwd_hdim256_e4m3_paged_split_softcap_sm90_cu_a6473388_30394cuda3std3__48in_placeE,(_ZN86_INTERNAL_c2f450a7_50_flash_fwd_hdim256_e4m3_paged_split_softcap_sm90_cu_a6473388_30394cuda3std6ranges3__45__cpo9iter_moveE - _ZN86_INTERNAL_c2f450a7_50_flash_fwd_hdim256_e4m3_paged_split_softcap_sm90_cu_a6473388_30394cuda3std3__48in_placeE)
_ZN86_INTERNAL_c2f450a7_50_flash_fwd_hdim256_e4m3_paged_split_softcap_sm90_cu_a6473388_30394cuda3std3__48in_placeE:
	.zero		1
	.type		_ZN86_INTERNAL_c2f450a7_50_flash_fwd_hdim256_e4m3_paged_split_softcap_sm90_cu_a6473388_30394cuda3std6ranges3__45__cpo9iter_moveE,@object
	.size		_ZN86_INTERNAL_c2f450a7_50_flash_fwd_hdim256_e4m3_paged_split_softcap_sm90_cu_a6473388_30394cuda3std6ranges3__45__cpo9iter_moveE,(_ZN86_INTERNAL_c2f450a7_50_flash_fwd_hdim256_e4m3_paged_split_softcap_sm90_cu_a6473388_30394cuda3std3__45__cpo5beginE - _ZN86_INTERNAL_c2f450a7_50_flash_fwd_hdim256_e4m3_paged_split_softcap_sm90_cu_a6473388_30394cuda3std6ranges3__45__cpo9iter_moveE)
_ZN86_INTERNAL_c2f450a7_50_flash_fwd_hdim256_e4m3_paged_split_softcap_sm90_cu_a6473388_30394cuda3std6ranges3__45__cpo9iter_moveE:
	.zero		1
	.type		_ZN86_INTERNAL_c2f450a7_50_flash_fwd_hdim256_e4m3_paged_split_softcap_sm90_cu_a6473388_30394cuda3std3__45__cpo5beginE,@object
	.size		_ZN86_INTERNAL_c2f450a7_50_flash_fwd_hdim256_e4m3_paged_split_softcap_sm90_cu_a6473388_30394cuda3std3__45__cpo5beginE,(_ZN86_INTERNAL_c2f450a7_50_flash_fwd_hdim256_e4m3_paged_split_softcap_sm90_cu_a6473388_30394cuda3std3__488_GLOBAL__N__c2f450a7_50_flash_fwd_hdim256_e4m3_paged_split_softcap_sm90_cu_a6473388_30396ignoreE - _ZN86_INTERNAL_c2f450a7_50_flash_fwd_hdim256_e4m3_paged_split_softcap_sm90_cu_a6473388_30394cuda3std3__45__cpo5beginE)
_ZN86_INTERNAL_c2f450a7_50_flash_fwd_hdim256_e4m3_paged_split_softcap_sm90_cu_a6473388_30394cuda3std3__45__cpo5beginE:
	.zero		1
	.type		_ZN86_INTERNAL_c2f450a7_50_flash_fwd_hdim256_e4m3_paged_split_softcap_sm90_cu_a6473388_30394cuda3std3__488_GLOBAL__N__c2f450a7_50_flash_fwd_hdim256_e4m3_paged_split_softcap_sm90_cu_a6473388_30396ignoreE,@object
	.size		_ZN86_INTERNAL_c2f450a7_50_flash_fwd_hdim256_e4m3_paged_split_softcap_sm90_cu_a6473388_30394cuda3std3__488_GLOBAL__N__c2f450a7_50_flash_fwd_hdim256_e4m3_paged_split_softcap_sm90_cu_a6473388_30396ignoreE,(_ZN86_INTERNAL_c2f450a7_50_flash_fwd_hdim256_e4m3_paged_split_softcap_sm90_cu_a6473388_30394cute7productE - _ZN86_INTERNAL_c2f450a7_50_flash_fwd_hdim256_e4m3_paged_split_softcap_sm90_cu_a6473388_30394cuda3std3__488_GLOBAL__N__c2f450a7_50_flash_fwd_hdim256_e4m3_paged_split_softcap_sm90_cu_a6473388_30396ignoreE)
_ZN86_INTERNAL_c2f450a7_50_flash_fwd_hdim256_e4m3_paged_split_softcap_sm90_cu_a6473388_30394cuda3std3__488_GLOBAL__N__c2f450a7_50_flash_fwd_hdim256_e4m3_paged_split_softcap_sm90_cu_a6473388_30396ignoreE:
	.zero		1
	.type		_ZN86_INTERNAL_c2f450a7_50_flash_fwd_hdim256_e4m3_paged_split_softcap_sm90_cu_a6473388_30394cute7productE,@object
	.size		_ZN86_INTERNAL_c2f450a7_50_flash_fwd_hdim256_e4m3_paged_split_softcap_sm90_cu_a6473388_30394cute7productE,(_ZN86_INTERNAL_c2f450a7_50_flash_fwd_hdim256_e4m3_paged_split_softcap_sm90_cu_a6473388_30394cuda3std3__45__cpo3endE - _ZN86_INTERNAL_c2f450a7_50_flash_fwd_hdim256_e4m3_paged_split_softcap_sm90_cu_a6473388_30394cute7productE)
_ZN86_INTERNAL_c2f450a7_50_flash_fwd_hdim256_e4m3_paged_split_softcap_sm90_cu_a6473388_30394cute7productE:
	.zero		1
	.type		_ZN86_INTERNAL_c2f450a7_50_flash_fwd_hdim256_e4m3_paged_split_softcap_sm90_cu_a6473388_30394cuda3std3__45__cpo3endE,@object
	.size		_ZN86_INTERNAL_c2f450a7_50_flash_fwd_hdim256_e4m3_paged_split_softcap_sm90_cu_a6473388_30394cuda3std3__45__cpo3endE,(_ZN86_INTERNAL_c2f450a7_50_flash_fwd_hdim256_e4m3_paged_split_softcap_sm90_cu_a6473388_30394cuda3std3__419piecewise_constructE - _ZN86_INTERNAL_c2f450a7_50_flash_fwd_hdim256_e4m3_paged_split_softcap_sm90_cu_a6473388_30394cuda3std3__45__cpo3endE)
_ZN86_INTERNAL_c2f450a7_50_flash_fwd_hdim256_e4m3_paged_split_softcap_sm90_cu_a6473388_30394cuda3std3__45__cpo3endE:
	.zero		1
	.type		_ZN86_INTERNAL_c2f450a7_50_flash_fwd_hdim256_e4m3_paged_split_softcap_sm90_cu_a6473388_30394cuda3std3__419piecewise_constructE,@object
	.size		_ZN86_INTERNAL_c2f450a7_50_flash_fwd_hdim256_e4m3_paged_split_softcap_sm90_cu_a6473388_30394cuda3std3__419piecewise_constructE,(_ZN86_INTERNAL_c2f450a7_50_flash_fwd_hdim256_e4m3_paged_split_softcap_sm90_cu_a6473388_30394cuda3std3__45__cpo4cendE - _ZN86_INTERNAL_c2f450a7_50_flash_fwd_hdim256_e4m3_paged_split_softcap_sm90_cu_a6473388_30394cuda3std3__419piecewise_constructE)
_ZN86_INTERNAL_c2f450a7_50_flash_fwd_hdim256_e4m3_paged_split_softcap_sm90_cu_a6473388_30394cuda3std3__419piecewise_constructE:
	.zero		1
	.type		_ZN86_INTERNAL_c2f450a7_50_flash_fwd_hdim256_e4m3_paged_split_softcap_sm90_cu_a6473388_30394cuda3std3__45__cpo4cendE,@object
	.size		_ZN86_INTERNAL_c2f450a7_50_flash_fwd_hdim256_e4m3_paged_split_softcap_sm90_cu_a6473388_30394cuda3std3__45__cpo4cendE,(_ZN86_INTERNAL_c2f450a7_50_flash_fwd_hdim256_e4m3_paged_split_softcap_sm90_cu_a6473388_30394cuda3std6ranges3__45__cpo4swapE - _ZN86_INTERNAL_c2f450a7_50_flash_fwd_hdim256_e4m3_paged_split_softcap_sm90_cu_a6473388_30394cuda3std3__45__cpo4cendE)
_ZN86_INTERNAL_c2f450a7_50_flash_fwd_hdim256_e4m3_paged_split_softcap_sm90_cu_a6473388_30394cuda3std3__45__cpo4cendE:
	.zero		1
	.type		_ZN86_INTERNAL_c2f450a7_50_flash_fwd_hdim256_e4m3_paged_split_softcap_sm90_cu_a6473388_30394cuda3std6ranges3__45__cpo4swapE,@object
	.size		_ZN86_INTERNAL_c2f450a7_50_flash_fwd_hdim256_e4m3_paged_split_softcap_sm90_cu_a6473388_30394cuda3std6ranges3__45__cpo4swapE,(.L_7 - _ZN86_INTERNAL_c2f450a7_50_flash_fwd_hdim256_e4m3_paged_split_softcap_sm90_cu_a6473388_30394cuda3std6ranges3__45__cpo4swapE)
_ZN86_INTERNAL_c2f450a7_50_flash_fwd_hdim256_e4m3_paged_split_softcap_sm90_cu_a6473388_30394cuda3std6ranges3__45__cpo4swapE:
	.zero		1
.L_7:


//--------------------- .nv.constant0._ZN7cutlass13device_kernelIN5flash11enable_sm90INS1_16FlashAttnFwdSm90INS1_25CollectiveMainloopFwdSm90ILi2EN4cute5tupleIJNS5_1CILi1EEES8_S8_EEENS6_IJNS7_ILi128EEESA_NS7_ILi256EEEEEELi256ENS_12float_e4m3_tEfNS_4arch4Sm90ELb0ELb0ELb1ELb0ELb1ELb0ELb0ELb1ELb0ELb1ELb1ELb0EEENS1_21CollectiveEpilogueFwdINS6_IJSA_SB_SA_EEES9_NS_10bfloat16_tESF_Li256ELb0ELb1ELb1ELb1EEENS1_19SingleTileSchedulerILb0ELb1ELb1ELi128EEEEEEEEEvNT_6ParamsE --------------------------
	.section	.nv.constant0._ZN7cutlass13device_kernelIN5flash11enable_sm90INS1_16FlashAttnFwdSm90INS1_25CollectiveMainloopFwdSm90ILi2EN4cute5tupleIJNS5_1CILi1EEES8_S8_EEENS6_IJNS7_ILi128EEESA_NS7_ILi256EEEEEELi256ENS_12float_e4m3_tEfNS_4arch4Sm90ELb0ELb0ELb1ELb0ELb1ELb0ELb0ELb1ELb0ELb1ELb1ELb0EEENS1_21CollectiveEpilogueFwdINS6_IJSA_SB_SA_EEES9_NS_10bfloat16_tESF_Li256ELb0ELb1ELb1ELb1EEENS1_19SingleTileSchedulerILb0ELb1ELb1ELi128EEEEEEEEEvNT_6ParamsE,"a",@progbits
	.sectionflags	@""
	.align	4
.nv.constant0._ZN7cutlass13device_kernelIN5flash11enable_sm90INS1_16FlashAttnFwdSm90INS1_25CollectiveMainloopFwdSm90ILi2EN4cute5tupleIJNS5_1CILi1EEES8_S8_EEENS6_IJNS7_ILi128EEESA_NS7_ILi256EEEEEELi256ENS_12float_e4m3_tEfNS_4arch4Sm90ELb0ELb0ELb1ELb0ELb1ELb0ELb0ELb1ELb0ELb1ELb1ELb0EEENS1_21CollectiveEpilogueFwdINS6_IJSA_SB_SA_EEES9_NS_10bfloat16_tESF_Li256ELb0ELb1ELb1ELb1EEENS1_19SingleTileSchedulerILb0ELb1ELb1ELi128EEEEEEEEEvNT_6ParamsE:
	.zero		3456


//--------------------- .nv.constant0._ZN7cutlass13device_kernelIN5flash11enable_sm90INS1_16FlashAttnFwdSm90INS1_25CollectiveMainloopFwdSm90ILi2EN4cute5tupleIJNS5_1CILi1EEES8_S8_EEENS6_IJNS7_ILi128EEESA_NS7_ILi256EEEEEELi256ENS_12float_e4m3_tEfNS_4arch4Sm90ELb0ELb0ELb1ELb1ELb1ELb0ELb0ELb1ELb0ELb1ELb1ELb0EEENS1_21CollectiveEpilogueFwdINS6_IJSA_SB_SA_EEES9_NS_10bfloat16_tESF_Li256ELb1ELb1ELb1ELb1EEENS1_36VarlenDynamicPersistentTileSchedulerILi128ELi128ELi256ELi128ELb1ELb1ELb1ELb0ELb1ELb1EEEEEEEEEvNT_6ParamsE --------------------------
	.section	.nv.constant0._ZN7cutlass13device_kernelIN5flash11enable_sm90INS1_16FlashAttnFwdSm90INS1_25CollectiveMainloopFwdSm90ILi2EN4cute5tupleIJNS5_1CILi1EEES8_S8_EEENS6_IJNS7_ILi128EEESA_NS7_ILi256EEEEEELi256ENS_12float_e4m3_tEfNS_4arch4Sm90ELb0ELb0ELb1ELb1ELb1ELb0ELb0ELb1ELb0ELb1ELb1ELb0EEENS1_21CollectiveEpilogueFwdINS6_IJSA_SB_SA_EEES9_NS_10bfloat16_tESF_Li256ELb1ELb1ELb1ELb1EEENS1_36VarlenDynamicPersistentTileSchedulerILi128ELi128ELi256ELi128ELb1ELb1ELb1ELb0ELb1ELb1EEEEEEEEEvNT_6ParamsE,"a",@progbits
	.sectionflags	@""
	.align	4
.nv.constant0._ZN7cutlass13device_kernelIN5flash11enable_sm90INS1_16FlashAttnFwdSm90INS1_25CollectiveMainloopFwdSm90ILi2EN4cute5tupleIJNS5_1CILi1EEES8_S8_EEENS6_IJNS7_ILi128EEESA_NS7_ILi256EEEEEELi256ENS_12float_e4m3_tEfNS_4arch4Sm90ELb0ELb0ELb1ELb1ELb1ELb0ELb0ELb1ELb0ELb1ELb1ELb0EEENS1_21CollectiveEpilogueFwdINS6_IJSA_SB_SA_EEES9_NS_10bfloat16_tESF_Li256ELb1ELb1ELb1ELb1EEENS1_36VarlenDynamicPersistentTileSchedulerILi128ELi128ELi256ELi128ELb1ELb1ELb1ELb0ELb1ELb1EEEEEEEEEvNT_6ParamsE:
	.zero		3584


//--------------------- .nv.constant0._ZN7cutlass13device_kernelIN5flash11enable_sm90INS1_16FlashAttnFwdSm90INS1_25CollectiveMainloopFwdSm90ILi2EN4cute5tupleIJNS5_1CILi1EEES8_S8_EEENS6_IJNS7_ILi128EEESA_NS7_ILi256EEEEEELi256ENS_12float_e4m3_tEfNS_4arch4Sm90ELb0ELb0ELb1ELb1ELb1ELb1ELb0ELb1ELb0ELb1ELb1ELb0EEENS1_21CollectiveEpilogueFwdINS6_IJSA_SB_SA_EEES9_NS_10bfloat16_tESF_Li256ELb1ELb1ELb1ELb1EEENS1_36VarlenDynamicPersistentTileSchedulerILi128ELi128ELi256ELi128ELb1ELb1ELb1ELb0ELb1ELb1EEEEEEEEEvNT_6ParamsE --------------------------
	.section	.nv.constant0._ZN7cutlass13device_kernelIN5flash11enable_sm90INS1_16FlashAttnFwdSm90INS1_25CollectiveMainloopFwdSm90ILi2EN4cute5tupleIJNS5_1CILi1EEES8_S8_EEENS6_IJNS7_ILi128EEESA_NS7_ILi256EEEEEELi256ENS_12float_e4m3_tEfNS_4arch4Sm90ELb0ELb0ELb1ELb1ELb1ELb1ELb0ELb1ELb0ELb1ELb1ELb0EEENS1_21CollectiveEpilogueFwdINS6_IJSA_SB_SA_EEES9_NS_10bfloat16_tESF_Li256ELb1ELb1ELb1ELb1EEENS1_36VarlenDynamicPersistentTileSchedulerILi128ELi128ELi256ELi128ELb1ELb1ELb1ELb0ELb1ELb1EEEEEEEEEvNT_6ParamsE,"a",@progbits
	.sectionflags	@""
	.align	4
.nv.constant0._ZN7cutlass13device_kernelIN5flash11enable_sm90INS1_16FlashAttnFwdSm90INS1_25CollectiveMainloopFwdSm90ILi2EN4cute5tupleIJNS5_1CILi1EEES8_S8_EEENS6_IJNS7_ILi128EEESA_NS7_ILi256EEEEEELi256ENS_12float_e4m3_tEfNS_4arch4Sm90ELb0ELb0ELb1ELb1ELb1ELb1ELb0ELb1ELb0ELb1ELb1ELb0EEENS1_21CollectiveEpilogueFwdINS6_IJSA_SB_SA_EEES9_NS_10bfloat16_tESF_Li256ELb1ELb1ELb1ELb1EEENS1_36VarlenDynamicPersistentTileSchedulerILi128ELi128ELi256ELi128ELb1ELb1ELb1ELb0ELb1ELb1EEEEEEEEEvNT_6ParamsE:
	.zero		3584


//--------------------- .nv.constant0._ZN7cutlass13device_kernelIN5flash11enable_sm90INS1_16FlashAttnFwdSm90INS1_25CollectiveMainloopFwdSm90ILi2EN4cute5tupleIJNS5_1CILi1EEES8_S8_EEENS6_IJNS7_ILi128EEENS7_ILi64EEENS7_ILi256EEEEEELi256ENS_12float_e4m3_tEfNS_4arch4Sm90ELb0ELb1ELb1ELb0ELb1ELb0ELb0ELb1ELb0ELb1ELb1ELb0EEENS1_21CollectiveEpilogueFwdINS6_IJSA_SC_SB_EEES9_NS_10bfloat16_tESG_Li256ELb0ELb1ELb1ELb1EEENS1_19SingleTileSchedulerILb0ELb1ELb1ELi128EEEEEEEEEvNT_6ParamsE --------------------------
	.section	.nv.constant0._ZN7cutlass13device_kernelIN5flash11enable_sm90INS1_16FlashAttnFwdSm90INS1_25CollectiveMainloopFwdSm90ILi2EN4cute5tupleIJNS5_1CILi1EEES8_S8_EEENS6_IJNS7_ILi128EEENS7_ILi64EEENS7_ILi256EEEEEELi256ENS_12float_e4m3_tEfNS_4arch4Sm90ELb0ELb1ELb1ELb0ELb1ELb0ELb0ELb1ELb0ELb1ELb1ELb0EEENS1_21CollectiveEpilogueFwdINS6_IJSA_SC_SB_EEES9_NS_10bfloat16_tESG_Li256ELb0ELb1ELb1ELb1EEENS1_19SingleTileSchedulerILb0ELb1ELb1ELi128EEEEEEEEEvNT_6ParamsE,"a",@progbits
	.sectionflags	@""
	.align	4
.nv.constant0._ZN7cutlass13device_kernelIN5flash11enable_sm90INS1_16FlashAttnFwdSm90INS1_25CollectiveMainloopFwdSm90ILi2EN4cute5tupleIJNS5_1CILi1EEES8_S8_EEENS6_IJNS7_ILi128EEENS7_ILi64EEENS7_ILi256EEEEEELi256ENS_12float_e4m3_tEfNS_4arch4Sm90ELb0ELb1ELb1ELb0ELb1ELb0ELb0ELb1ELb0ELb1ELb1ELb0EEENS1_21CollectiveEpilogueFwdINS6_IJSA_SC_SB_EEES9_NS_10bfloat16_tESG_Li256ELb0ELb1ELb1ELb1EEENS1_19SingleTileSchedulerILb0ELb1ELb1ELi128EEEEEEEEEvNT_6ParamsE:
	.zero		3456


//--------------------- .nv.constant0._ZN7cutlass13device_kernelIN5flash11enable_sm90INS1_16FlashAttnFwdSm90INS1_25CollectiveMainloopFwdSm90ILi2EN4cute5tupleIJNS5_1CILi1EEES8_S8_EEENS6_IJNS7_ILi128EEENS7_ILi64EEENS7_ILi256EEEEEELi256ENS_12float_e4m3_tEfNS_4arch4Sm90ELb0ELb1ELb1ELb1ELb1ELb0ELb0ELb1ELb0ELb1ELb1ELb0EEENS1_21CollectiveEpilogueFwdINS6_IJSA_SC_SB_EEES9_NS_10bfloat16_tESG_Li256ELb1ELb1ELb1ELb1EEENS1_36VarlenDynamicPersistentTileSchedulerILi128ELi64ELi256ELi128ELb1ELb1ELb1ELb1ELb0ELb1EEEEEEEEEvNT_6ParamsE --------------------------
	.section	.nv.constant0._ZN7cutlass13device_kernelIN5flash11enable_sm90INS1_16FlashAttnFwdSm90INS1_25CollectiveMainloopFwdSm90ILi2EN4cute5tupleIJNS5_1CILi1EEES8_S8_EEENS6_IJNS7_ILi128EEENS7_ILi64EEENS7_ILi256EEEEEELi256ENS_12float_e4m3_tEfNS_4arch4Sm90ELb0ELb1ELb1ELb1ELb1ELb0ELb0ELb1ELb0ELb1ELb1ELb0EEENS1_21CollectiveEpilogueFwdINS6_IJSA_SC_SB_EEES9_NS_10bfloat16_tESG_Li256ELb1ELb1ELb1ELb1EEENS1_36VarlenDynamicPersistentTileSchedulerILi128ELi64ELi256ELi128ELb1ELb1ELb1ELb1ELb0ELb1EEEEEEEEEvNT_6ParamsE,"a",@progbits
	.sectionflags	@""
	.align	4
.nv.constant0._ZN7cutlass13device_kernelIN5flash11enable_sm90INS1_16FlashAttnFwdSm90INS1_25CollectiveMainloopFwdSm90ILi2EN4cute5tupleIJNS5_1CILi1EEES8_S8_EEENS6_IJNS7_ILi128EEENS7_ILi64EEENS7_ILi256EEEEEELi256ENS_12float_e4m3_tEfNS_4arch4Sm90ELb0ELb1ELb1ELb1ELb1ELb0ELb0ELb1ELb0ELb1ELb1ELb0EEENS1_21CollectiveEpilogueFwdINS6_IJSA_SC_SB_EEES9_NS_10bfloat16_tESG_Li256ELb1ELb1ELb1ELb1EEENS1_36VarlenDynamicPersistentTileSchedulerILi128ELi64ELi256ELi128ELb1ELb1ELb1ELb1ELb0ELb1EEEEEEEEEvNT_6ParamsE:
	.zero		3584


//--------------------- .nv.constant0._ZN7cutlass13device_kernelIN5flash11enable_sm90INS1_16FlashAttnFwdSm90INS1_25CollectiveMainloopFwdSm90ILi2EN4cute5tupleIJNS5_1CILi1EEES8_S8_EEENS6_IJNS7_ILi128EEENS7_ILi64EEENS7_ILi256EEEEEELi256ENS_12float_e4m3_tEfNS_4arch4Sm90ELb0ELb1ELb1ELb1ELb1ELb1ELb0ELb1ELb0ELb1ELb1ELb0EEENS1_21CollectiveEpilogueFwdINS6_IJSA_SC_SB_EEES9_NS_10bfloat16_tESG_Li256ELb1ELb1ELb1ELb1EEENS1_36VarlenDynamicPersistentTileSchedulerILi128ELi64ELi256ELi128ELb1ELb1ELb1ELb1ELb0ELb1EEEEEEEEEvNT_6ParamsE --------------------------
	.section	.nv.constant0._ZN7cutlass13device_kernelIN5flash11enable_sm90INS1_16FlashAttnFwdSm90INS1_25CollectiveMainloopFwdSm90ILi2EN4cute5tupleIJNS5_1CILi1EEES8_S8_EEENS6_IJNS7_ILi128EEENS7_ILi64EEENS7_ILi256EEEEEELi256ENS_12float_e4m3_tEfNS_4arch4Sm90ELb0ELb1ELb1ELb1ELb1ELb1ELb0ELb1ELb0ELb1ELb1ELb0EEENS1_21CollectiveEpilogueFwdINS6_IJSA_SC_SB_EEES9_NS_10bfloat16_tESG_Li256ELb1ELb1ELb1ELb1EEENS1_36VarlenDynamicPersistentTileSchedulerILi128ELi64ELi256ELi128ELb1ELb1ELb1ELb1ELb0ELb1EEEEEEEEEvNT_6ParamsE,"a",@progbits
	.sectionflags	@""
	.align	4
.nv.constant0._ZN7cutlass13device_kernelIN5flash11enable_sm90INS1_16FlashAttnFwdSm90INS1_25CollectiveMainloopFwdSm90ILi2EN4cute5tupleIJNS5_1CILi1EEES8_S8_EEENS6_IJNS7_ILi128EEENS7_ILi64EEENS7_ILi256EEEEEELi256ENS_12float_e4m3_tEfNS_4arch4Sm90ELb0ELb1ELb1ELb1ELb1ELb1ELb0ELb1ELb0ELb1ELb1ELb0EEENS1_21CollectiveEpilogueFwdINS6_IJSA_SC_SB_EEES9_NS_10bfloat16_tESG_Li256ELb1ELb1ELb1ELb1EEENS1_36VarlenDynamicPersistentTileSchedulerILi128ELi64ELi256ELi128ELb1ELb1ELb1ELb1ELb0ELb1EEEEEEEEEvNT_6ParamsE:
	.zero		3584


//--------------------- .nv.constant0._ZN7cutlass13device_kernelIN5flash11enable_sm90INS1_16FlashAttnFwdSm90INS1_25CollectiveMainloopFwdSm90ILi2EN4cute5tupleIJNS5_1CILi1EEES8_S8_EEENS6_IJNS7_ILi128EEESA_NS7_ILi256EEEEEELi256ENS_12float_e4m3_tEfNS_4arch4Sm90ELb1ELb0ELb1ELb0ELb1ELb0ELb0ELb1ELb0ELb1ELb1ELb0EEENS1_21CollectiveEpilogueFwdINS6_IJSA_SB_SA_EEES9_NS_10bfloat16_tESF_Li256ELb0ELb1ELb1ELb1EEENS1_19SingleTileSchedulerILb0ELb1ELb1ELi128EEEEEEEEEvNT_6ParamsE --------------------------
	.section	.nv.constant0._ZN7cutlass13device_kernelIN5flash11enable_sm90INS1_16FlashAttnFwdSm90INS1_25CollectiveMainloopFwdSm90ILi2EN4cute5tupleIJNS5_1CILi1EEES8_S8_EEENS6_IJNS7_ILi128EEESA_NS7_ILi256EEEEEELi256ENS_12float_e4m3_tEfNS_4arch4Sm90ELb1ELb0ELb1ELb0ELb1ELb0ELb0ELb1ELb0ELb1ELb1ELb0EEENS1_21CollectiveEpilogueFwdINS6_IJSA_SB_SA_EEES9_NS_10bfloat16_tESF_Li256ELb0ELb1ELb1ELb1EEENS1_19SingleTileSchedulerILb0ELb1ELb1ELi128EEEEEEEEEvNT_6ParamsE,"a",@progbits
	.sectionflags	@""
	.align	4
.nv.constant0._ZN7cutlass13device_kernelIN5flash11enable_sm90INS1_16FlashAttnFwdSm90INS1_25CollectiveMainloopFwdSm90ILi2EN4cute5tupleIJNS5_1CILi1EEES8_S8_EEENS6_IJNS7_ILi128EEESA_NS7_ILi256EEEEEELi256ENS_12float_e4m3_tEfNS_4arch4Sm90ELb1ELb0ELb1ELb0ELb1ELb0ELb0ELb1ELb0ELb1ELb1ELb0EEENS1_21CollectiveEpilogueFwdINS6_IJSA_SB_SA_EEES9_NS_10bfloat16_tESF_Li256ELb0ELb1ELb1ELb1EEENS1_19SingleTileSchedulerILb0ELb1ELb1ELi128EEEEEEEEEvNT_6ParamsE:
	.zero		3456


//--------------------- .nv.constant0._ZN7cutlass13device_kernelIN5flash11enable_sm90INS1_16FlashAttnFwdSm90INS1_25CollectiveMainloopFwdSm90ILi2EN4cute5tupleIJNS5_1CILi1EEES8_S8_EEENS6_IJNS7_ILi128EEESA_NS7_ILi256EEEEEELi256ENS_12float_e4m3_tEfNS_4arch4Sm90ELb1ELb0ELb1ELb1ELb1ELb0ELb0ELb1ELb0ELb1ELb1ELb0EEENS1_21CollectiveEpilogueFwdINS6_IJSA_SB_SA_EEES9_NS_10bfloat16_tESF_Li256ELb1ELb1ELb1ELb1EEENS1_36VarlenDynamicPersistentTileSchedulerILi128ELi128ELi256ELi128ELb1ELb1ELb1ELb1ELb1ELb1EEEEEEEEEvNT_6ParamsE --------------------------
	.section	.nv.constant0._ZN7cutlass13device_kernelIN5flash11enable_sm90INS1_16FlashAttnFwdSm90INS1_25CollectiveMainloopFwdSm90ILi2EN4cute5tupleIJNS5_1CILi1EEES8_S8_EEENS6_IJNS7_ILi128EEESA_NS7_ILi256EEEEEELi256ENS_12float_e4m3_tEfNS_4arch4Sm90ELb1ELb0ELb1ELb1ELb1ELb0ELb0ELb1ELb0ELb1ELb1ELb0EEENS1_21CollectiveEpilogueFwdINS6_IJSA_SB_SA_EEES9_NS_10bfloat16_tESF_Li256ELb1ELb1ELb1ELb1EEENS1_36VarlenDynamicPersistentTileSchedulerILi128ELi128ELi256ELi128ELb1ELb1ELb1ELb1ELb1ELb1EEEEEEEEEvNT_6ParamsE,"a",@progbits
	.sectionflags	@""
	.align	4
.nv.constant0._ZN7cutlass13device_kernelIN5flash11enable_sm90INS1_16FlashAttnFwdSm90INS1_25CollectiveMainloopFwdSm90ILi2EN4cute5tupleIJNS5_1CILi1EEES8_S8_EEENS6_IJNS7_ILi128EEESA_NS7_ILi256EEEEEELi256ENS_12float_e4m3_tEfNS_4arch4Sm90ELb1ELb0ELb1ELb1ELb1ELb0ELb0ELb1ELb0ELb1ELb1ELb0EEENS1_21CollectiveEpilogueFwdINS6_IJSA_SB_SA_EEES9_NS_10bfloat16_tESF_Li256ELb1ELb1ELb1ELb1EEENS1_36VarlenDynamicPersistentTileSchedulerILi128ELi128ELi256ELi128ELb1ELb1ELb1ELb1ELb1ELb1EEEEEEEEEvNT_6ParamsE:
	.zero		3584


//--------------------- .nv.constant0._ZN7cutlass13device_kernelIN5flash11enable_sm90INS1_16FlashAttnFwdSm90INS1_25CollectiveMainloopFwdSm90ILi2EN4cute5tupleIJNS5_1CILi1EEES8_S8_EEENS6_IJNS7_ILi128EEESA_NS7_ILi256EEEEEELi256ENS_12float_e4m3_tEfNS_4arch4Sm90ELb1ELb0ELb1ELb1ELb1ELb1ELb0ELb1ELb0ELb1ELb1ELb0EEENS1_21CollectiveEpilogueFwdINS6_IJSA_SB_SA_EEES9_NS_10bfloat16_tESF_Li256ELb1ELb1ELb1ELb1EEENS1_36VarlenDynamicPersistentTileSchedulerILi128ELi128ELi256ELi128ELb1ELb1ELb1ELb1ELb1ELb1EEEEEEEEEvNT_6ParamsE --------------------------
	.section	.nv.constant0._ZN7cutlass13device_kernelIN5flash11enable_sm90INS1_16FlashAttnFwdSm90INS1_25CollectiveMainloopFwdSm90ILi2EN4cute5tupleIJNS5_1CILi1EEES8_S8_EEENS6_IJNS7_ILi128EEESA_NS7_ILi256EEEEEELi256ENS_12float_e4m3_tEfNS_4arch4Sm90ELb1ELb0ELb1ELb1ELb1ELb1ELb0ELb1ELb0ELb1ELb1ELb0EEENS1_21CollectiveEpilogueFwdINS6_IJSA_SB_SA_EEES9_NS_10bfloat16_tESF_Li256ELb1ELb1ELb1ELb1EEENS1_36VarlenDynamicPersistentTileSchedulerILi128ELi128ELi256ELi128ELb1ELb1ELb1ELb1ELb1ELb1EEEEEEEEEvNT_6ParamsE,"a",@progbits
	.sectionflags	@""
	.align	4
.nv.constant0._ZN7cutlass13device_kernelIN5flash11enable_sm90INS1_16FlashAttnFwdSm90INS1_25CollectiveMainloopFwdSm90ILi2EN4cute5tupleIJNS5_1CILi1EEES8_S8_EEENS6_IJNS7_ILi128EEESA_NS7_ILi256EEEEEELi256ENS_12float_e4m3_tEfNS_4arch4Sm90ELb1ELb0ELb1ELb1ELb1ELb1ELb0ELb1ELb0ELb1ELb1ELb0EEENS1_21CollectiveEpilogueFwdINS6_IJSA_SB_SA_EEES9_NS_10bfloat16_tESF_Li256ELb1ELb1ELb1ELb1EEENS1_36VarlenDynamicPersistentTileSchedulerILi128ELi128ELi256ELi128ELb1ELb1ELb1ELb1ELb1ELb1EEEEEEEEEvNT_6ParamsE:
	.zero		3584


//--------------------- SYMBOLS --------------------------

	.type		.nv.reservedSmem.offset0,@object
	.size		.nv.reservedSmem.offset0,0x4
